//
// Generated by NVIDIA NVVM Compiler
//
// Compiler Build ID: CL-36424714
// Cuda compilation tools, release 13.0, V13.0.88
// Based on NVVM 20.0.0
//

.version 9.0
.target sm_100
.address_size 64

	// .globl	_Z7neighbsPfS_S_iiiiiii
// _ZZ8affinityPfS_iifiiiS_PiE2Ys has been demoted
// _ZZ8affinityPfS_iifiiiS_PiE2Xs has been demoted

.visible .entry _Z7neighbsPfS_S_iiiiiii(
	.param .u64 .ptr .align 1 _Z7neighbsPfS_S_iiiiiii_param_0,
	.param .u64 .ptr .align 1 _Z7neighbsPfS_S_iiiiiii_param_1,
	.param .u64 .ptr .align 1 _Z7neighbsPfS_S_iiiiiii_param_2,
	.param .u32 _Z7neighbsPfS_S_iiiiiii_param_3,
	.param .u32 _Z7neighbsPfS_S_iiiiiii_param_4,
	.param .u32 _Z7neighbsPfS_S_iiiiiii_param_5,
	.param .u32 _Z7neighbsPfS_S_iiiiiii_param_6,
	.param .u32 _Z7neighbsPfS_S_iiiiiii_param_7,
	.param .u32 _Z7neighbsPfS_S_iiiiiii_param_8,
	.param .u32 _Z7neighbsPfS_S_iiiiiii_param_9
)
{
	.reg .pred 	%p<2>;
	.reg .b32 	%r<26>;
	.reg .b32 	%f<4>;
	.reg .b64 	%rd<13>;

	ld.param.u64 	%rd1, [_Z7neighbsPfS_S_iiiiiii_param_0];
	ld.param.u64 	%rd2, [_Z7neighbsPfS_S_iiiiiii_param_1];
	ld.param.u64 	%rd3, [_Z7neighbsPfS_S_iiiiiii_param_2];
	ld.param.u32 	%r6, [_Z7neighbsPfS_S_iiiiiii_param_3];
	ld.param.u32 	%r7, [_Z7neighbsPfS_S_iiiiiii_param_4];
	ld.param.u32 	%r3, [_Z7neighbsPfS_S_iiiiiii_param_6];
	ld.param.u32 	%r4, [_Z7neighbsPfS_S_iiiiiii_param_7];
	ld.param.u32 	%r8, [_Z7neighbsPfS_S_iiiiiii_param_8];
	ld.param.u32 	%r5, [_Z7neighbsPfS_S_iiiiiii_param_9];
	mov.u32 	%r9, %tid.x;
	mov.u32 	%r10, %ctaid.x;
	mov.u32 	%r11, %ntid.x;
	mad.lo.s32 	%r1, %r10, %r11, %r9;
	shl.b32 	%r12, %r6, 1;
	sub.s32 	%r2, %r8, %r12;
	shl.b32 	%r13, %r7, 1;
	sub.s32 	%r14, %r4, %r13;
	mul.lo.s32 	%r15, %r2, %r14;
	setp.ge.s32 	%p1, %r1, %r15;
	@%p1 bra 	$L__BB0_2;
	cvta.to.global.u64 	%rd4, %rd1;
	cvta.to.global.u64 	%rd5, %rd3;
	cvta.to.global.u64 	%rd6, %rd2;
	mov.u32 	%r16, %ctaid.y;
	mov.u32 	%r17, %ctaid.z;
	mad.lo.s32 	%r18, %r5, %r16, %r17;
	div.s32 	%r19, %r1, %r2;
	mul.lo.s32 	%r20, %r19, %r2;
	sub.s32 	%r21, %r1, %r20;
	add.s32 	%r22, %r21, %r17;
	add.s32 	%r23, %r19, %r16;
	mad.lo.s32 	%r24, %r22, %r4, %r23;
	mul.wide.s32 	%rd7, %r24, 4;
	add.s64 	%rd8, %rd4, %rd7;
	ld.global.f32 	%f1, [%rd8];
	mul.wide.s32 	%rd9, %r18, 4;
	add.s64 	%rd10, %rd5, %rd9;
	ld.global.f32 	%f2, [%rd10];
	mul.f32 	%f3, %f1, %f2;
	mad.lo.s32 	%r25, %r3, %r1, %r18;
	mul.wide.s32 	%rd11, %r25, 4;
	add.s64 	%rd12, %rd6, %rd11;
	st.global.f32 	[%rd12], %f3;
$L__BB0_2:
	ret;

}
	// .globl	_Z8affinityPfS_iifiiiS_Pi
.visible .entry _Z8affinityPfS_iifiiiS_Pi(
	.param .u64 .ptr .align 1 _Z8affinityPfS_iifiiiS_Pi_param_0,
	.param .u64 .ptr .align 1 _Z8affinityPfS_iifiiiS_Pi_param_1,
	.param .u32 _Z8affinityPfS_iifiiiS_Pi_param_2,
	.param .u32 _Z8affinityPfS_iifiiiS_Pi_param_3,
	.param .f32 _Z8affinityPfS_iifiiiS_Pi_param_4,
	.param .u32 _Z8affinityPfS_iifiiiS_Pi_param_5,
	.param .u32 _Z8affinityPfS_iifiiiS_Pi_param_6,
	.param .u32 _Z8affinityPfS_iifiiiS_Pi_param_7,
	.param .u64 .ptr .align 1 _Z8affinityPfS_iifiiiS_Pi_param_8,
	.param .u64 .ptr .align 1 _Z8affinityPfS_iifiiiS_Pi_param_9
)
{
	.reg .pred 	%p<9>;
	.reg .b32 	%r<58>;
	.reg .b32 	%f<162>;
	.reg .b64 	%rd<25>;
	// demoted variable
	.shared .align 4 .b8 _ZZ8affinityPfS_iifiiiS_PiE2Ys[1024];
	// demoted variable
	.shared .align 4 .b8 _ZZ8affinityPfS_iifiiiS_PiE2Xs[1024];
	ld.param.u64 	%rd4, [_Z8affinityPfS_iifiiiS_Pi_param_0];
	ld.param.u64 	%rd6, [_Z8affinityPfS_iifiiiS_Pi_param_1];
	ld.param.u32 	%r17, [_Z8affinityPfS_iifiiiS_Pi_param_2];
	ld.param.u32 	%r18, [_Z8affinityPfS_iifiiiS_Pi_param_3];
	ld.param.f32 	%f8, [_Z8affinityPfS_iifiiiS_Pi_param_4];
	ld.param.u32 	%r19, [_Z8affinityPfS_iifiiiS_Pi_param_5];
	ld.param.u32 	%r20, [_Z8affinityPfS_iifiiiS_Pi_param_6];
	ld.param.u32 	%r21, [_Z8affinityPfS_iifiiiS_Pi_param_7];
	ld.param.u64 	%rd5, [_Z8affinityPfS_iifiiiS_Pi_param_8];
	ld.param.u64 	%rd7, [_Z8affinityPfS_iifiiiS_Pi_param_9];
	cvta.to.global.u64 	%rd1, %rd6;
	cvta.to.global.u64 	%rd2, %rd7;
	mov.u32 	%r22, %ctaid.x;
	mov.u32 	%r23, %ctaid.y;
	mov.u32 	%r1, %tid.x;
	mov.u32 	%r2, %tid.y;
	shl.b32 	%r24, %r23, 4;
	mul.lo.s32 	%r57, %r18, %r24;
	shl.b32 	%r4, %r22, 4;
	add.s32 	%r5, %r4, %r1;
	add.s32 	%r6, %r24, %r2;
	setp.lt.s32 	%p1, %r18, 1;
	shl.b32 	%r25, %r2, 6;
	mov.u32 	%r26, _ZZ8affinityPfS_iifiiiS_PiE2Ys;
	add.s32 	%r7, %r26, %r25;
	shl.b32 	%r27, %r1, 2;
	add.s32 	%r8, %r7, %r27;
	mul.wide.u32 	%rd8, %r6, 4;
	add.s64 	%rd3, %rd2, %rd8;
	mov.f32 	%f161, 0f00000000;
	@%p1 bra 	$L__BB1_7;
	add.s32 	%r9, %r4, %r2;
	shl.b32 	%r28, %r1, 6;
	mov.u32 	%r29, _ZZ8affinityPfS_iifiiiS_PiE2Xs;
	add.s32 	%r30, %r29, %r28;
	mad.lo.s32 	%r10, %r1, -60, %r30;
	add.s32 	%r11, %r57, %r18;
	mov.f32 	%f161, 0f00000000;
	mul.wide.u32 	%rd11, %r9, 4;
	add.s64 	%rd12, %rd2, %rd11;
	mov.u32 	%r56, %r1;
$L__BB1_2:
	setp.ge.s32 	%p2, %r6, %r17;
	mov.f32 	%f159, 0f00000000;
	@%p2 bra 	$L__BB1_4;
	ld.global.u32 	%r31, [%rd3];
	mad.lo.s32 	%r32, %r31, %r18, %r56;
	mul.wide.s32 	%rd9, %r32, 4;
	add.s64 	%rd10, %rd1, %rd9;
	ld.global.f32 	%f159, [%rd10];
$L__BB1_4:
	setp.ge.s32 	%p3, %r9, %r17;
	st.shared.f32 	[%r8], %f159;
	mov.f32 	%f160, 0f00000000;
	@%p3 bra 	$L__BB1_6;
	ld.global.u32 	%r33, [%rd12];
	mad.lo.s32 	%r34, %r33, %r18, %r56;
	mul.wide.s32 	%rd13, %r34, 4;
	add.s64 	%rd14, %rd1, %rd13;
	ld.global.f32 	%f160, [%rd14];
$L__BB1_6:
	shl.b32 	%r35, %r1, 6;
	mov.u32 	%r36, _ZZ8affinityPfS_iifiiiS_PiE2Xs;
	add.s32 	%r37, %r36, %r35;
	shl.b32 	%r38, %r2, 2;
	add.s32 	%r39, %r37, %r38;
	st.shared.f32 	[%r39], %f160;
	bar.sync 	0;
	ld.shared.f32 	%f13, [%r7];
	ld.shared.f32 	%f14, [%r10];
	sub.f32 	%f15, %f13, %f14;
	fma.rn.f32 	%f16, %f15, %f15, %f161;
	ld.shared.f32 	%f17, [%r7+4];
	ld.shared.f32 	%f18, [%r10+64];
	sub.f32 	%f19, %f17, %f18;
	fma.rn.f32 	%f20, %f19, %f19, %f16;
	ld.shared.f32 	%f21, [%r7+8];
	ld.shared.f32 	%f22, [%r10+128];
	sub.f32 	%f23, %f21, %f22;
	fma.rn.f32 	%f24, %f23, %f23, %f20;
	ld.shared.f32 	%f25, [%r7+12];
	ld.shared.f32 	%f26, [%r10+192];
	sub.f32 	%f27, %f25, %f26;
	fma.rn.f32 	%f28, %f27, %f27, %f24;
	ld.shared.f32 	%f29, [%r7+16];
	ld.shared.f32 	%f30, [%r10+256];
	sub.f32 	%f31, %f29, %f30;
	fma.rn.f32 	%f32, %f31, %f31, %f28;
	ld.shared.f32 	%f33, [%r7+20];
	ld.shared.f32 	%f34, [%r10+320];
	sub.f32 	%f35, %f33, %f34;
	fma.rn.f32 	%f36, %f35, %f35, %f32;
	ld.shared.f32 	%f37, [%r7+24];
	ld.shared.f32 	%f38, [%r10+384];
	sub.f32 	%f39, %f37, %f38;
	fma.rn.f32 	%f40, %f39, %f39, %f36;
	ld.shared.f32 	%f41, [%r7+28];
	ld.shared.f32 	%f42, [%r10+448];
	sub.f32 	%f43, %f41, %f42;
	fma.rn.f32 	%f44, %f43, %f43, %f40;
	ld.shared.f32 	%f45, [%r7+32];
	ld.shared.f32 	%f46, [%r10+512];
	sub.f32 	%f47, %f45, %f46;
	fma.rn.f32 	%f48, %f47, %f47, %f44;
	ld.shared.f32 	%f49, [%r7+36];
	ld.shared.f32 	%f50, [%r10+576];
	sub.f32 	%f51, %f49, %f50;
	fma.rn.f32 	%f52, %f51, %f51, %f48;
	ld.shared.f32 	%f53, [%r7+40];
	ld.shared.f32 	%f54, [%r10+640];
	sub.f32 	%f55, %f53, %f54;
	fma.rn.f32 	%f56, %f55, %f55, %f52;
	ld.shared.f32 	%f57, [%r7+44];
	ld.shared.f32 	%f58, [%r10+704];
	sub.f32 	%f59, %f57, %f58;
	fma.rn.f32 	%f60, %f59, %f59, %f56;
	ld.shared.f32 	%f61, [%r7+48];
	ld.shared.f32 	%f62, [%r10+768];
	sub.f32 	%f63, %f61, %f62;
	fma.rn.f32 	%f64, %f63, %f63, %f60;
	ld.shared.f32 	%f65, [%r7+52];
	ld.shared.f32 	%f66, [%r10+832];
	sub.f32 	%f67, %f65, %f66;
	fma.rn.f32 	%f68, %f67, %f67, %f64;
	ld.shared.f32 	%f69, [%r7+56];
	ld.shared.f32 	%f70, [%r10+896];
	sub.f32 	%f71, %f69, %f70;
	fma.rn.f32 	%f72, %f71, %f71, %f68;
	ld.shared.f32 	%f73, [%r7+60];
	ld.shared.f32 	%f74, [%r10+960];
	sub.f32 	%f75, %f73, %f74;
	fma.rn.f32 	%f161, %f75, %f75, %f72;
	bar.sync 	0;
	add.s32 	%r57, %r57, 16;
	add.s32 	%r56, %r56, 16;
	setp.lt.s32 	%p4, %r57, %r11;
	@%p4 bra 	$L__BB1_2;
$L__BB1_7:
	max.s32 	%r41, %r6, %r5;
	setp.ge.s32 	%p5, %r41, %r17;
	shl.b32 	%r42, %r2, 6;
	mov.u32 	%r43, _ZZ8affinityPfS_iifiiiS_PiE2Xs;
	add.s32 	%r16, %r43, %r42;
	@%p5 bra 	$L__BB1_9;
	neg.f32 	%f76, %f161;
	div.rn.f32 	%f77, %f76, %f8;
	fma.rn.f32 	%f78, %f77, 0f3BBB989D, 0f3F000000;
	cvt.sat.f32.f32 	%f79, %f78;
	mov.f32 	%f80, 0f4B400001;
	mov.f32 	%f81, 0f437C0000;
	fma.rm.f32 	%f82, %f79, %f81, %f80;
	add.f32 	%f83, %f82, 0fCB40007F;
	neg.f32 	%f84, %f83;
	fma.rn.f32 	%f85, %f77, 0f3FB8AA3B, %f84;
	fma.rn.f32 	%f86, %f77, 0f32A57060, %f85;
	mov.b32 	%r47, %f82;
	shl.b32 	%r48, %r47, 23;
	mov.b32 	%f87, %r48;
	ex2.approx.ftz.f32 	%f88, %f86;
	mul.f32 	%f89, %f88, %f87;
	shl.b32 	%r49, %r1, 2;
	add.s32 	%r50, %r16, %r49;
	st.shared.f32 	[%r50], %f89;
	mul.wide.u32 	%rd15, %r5, 4;
	add.s64 	%rd16, %rd2, %rd15;
	ld.global.u32 	%r51, [%rd16];
	mad.lo.s32 	%r52, %r21, %r19, %r20;
	mad.lo.s32 	%r53, %r51, %r18, %r52;
	mul.wide.s32 	%rd17, %r53, 4;
	add.s64 	%rd18, %rd1, %rd17;
	ld.global.f32 	%f90, [%rd18];
	mul.f32 	%f91, %f89, %f90;
	st.shared.f32 	[%r8], %f91;
	bra.uni 	$L__BB1_10;
$L__BB1_9:
	mov.b32 	%r44, 0;
	st.shared.u32 	[%r8], %r44;
	shl.b32 	%r45, %r1, 2;
	add.s32 	%r46, %r16, %r45;
	st.shared.u32 	[%r46], %r44;
$L__BB1_10:
	setp.ge.s32 	%p6, %r6, %r17;
	bar.sync 	0;
	setp.ne.s32 	%p7, %r1, 0;
	or.pred  	%p8, %p7, %p6;
	@%p8 bra 	$L__BB1_12;
	ld.shared.f32 	%f92, [%r7];
	add.f32 	%f93, %f92, 0f00000000;
	ld.shared.f32 	%f94, [%r16];
	add.f32 	%f95, %f94, 0f00000000;
	ld.shared.f32 	%f96, [%r7+4];
	add.f32 	%f97, %f93, %f96;
	ld.shared.f32 	%f98, [%r16+4];
	add.f32 	%f99, %f95, %f98;
	ld.shared.f32 	%f100, [%r7+8];
	add.f32 	%f101, %f97, %f100;
	ld.shared.f32 	%f102, [%r16+8];
	add.f32 	%f103, %f99, %f102;
	ld.shared.f32 	%f104, [%r7+12];
	add.f32 	%f105, %f101, %f104;
	ld.shared.f32 	%f106, [%r16+12];
	add.f32 	%f107, %f103, %f106;
	ld.shared.f32 	%f108, [%r7+16];
	add.f32 	%f109, %f105, %f108;
	ld.shared.f32 	%f110, [%r16+16];
	add.f32 	%f111, %f107, %f110;
	ld.shared.f32 	%f112, [%r7+20];
	add.f32 	%f113, %f109, %f112;
	ld.shared.f32 	%f114, [%r16+20];
	add.f32 	%f115, %f111, %f114;
	ld.shared.f32 	%f116, [%r7+24];
	add.f32 	%f117, %f113, %f116;
	ld.shared.f32 	%f118, [%r16+24];
	add.f32 	%f119, %f115, %f118;
	ld.shared.f32 	%f120, [%r7+28];
	add.f32 	%f121, %f117, %f120;
	ld.shared.f32 	%f122, [%r16+28];
	add.f32 	%f123, %f119, %f122;
	ld.shared.f32 	%f124, [%r7+32];
	add.f32 	%f125, %f121, %f124;
	ld.shared.f32 	%f126, [%r16+32];
	add.f32 	%f127, %f123, %f126;
	ld.shared.f32 	%f128, [%r7+36];
	add.f32 	%f129, %f125, %f128;
	ld.shared.f32 	%f130, [%r16+36];
	add.f32 	%f131, %f127, %f130;
	ld.shared.f32 	%f132, [%r7+40];
	add.f32 	%f133, %f129, %f132;
	ld.shared.f32 	%f134, [%r16+40];
	add.f32 	%f135, %f131, %f134;
	ld.shared.f32 	%f136, [%r7+44];
	add.f32 	%f137, %f133, %f136;
	ld.shared.f32 	%f138, [%r16+44];
	add.f32 	%f139, %f135, %f138;
	ld.shared.f32 	%f140, [%r7+48];
	add.f32 	%f141, %f137, %f140;
	ld.shared.f32 	%f142, [%r16+48];
	add.f32 	%f143, %f139, %f142;
	ld.shared.f32 	%f144, [%r7+52];
	add.f32 	%f145, %f141, %f144;
	ld.shared.f32 	%f146, [%r16+52];
	add.f32 	%f147, %f143, %f146;
	ld.shared.f32 	%f148, [%r7+56];
	add.f32 	%f149, %f145, %f148;
	ld.shared.f32 	%f150, [%r16+56];
	add.f32 	%f151, %f147, %f150;
	ld.shared.f32 	%f152, [%r7+60];
	add.f32 	%f153, %f149, %f152;
	ld.shared.f32 	%f154, [%r16+60];
	add.f32 	%f155, %f151, %f154;
	ld.global.u32 	%r54, [%rd3];
	cvta.to.global.u64 	%rd19, %rd4;
	mul.wide.s32 	%rd20, %r54, 4;
	add.s64 	%rd21, %rd19, %rd20;
	atom.global.add.f32 	%f156, [%rd21], %f153;
	ld.global.u32 	%r55, [%rd3];
	cvta.to.global.u64 	%rd22, %rd5;
	mul.wide.s32 	%rd23, %r55, 4;
	add.s64 	%rd24, %rd22, %rd23;
	atom.global.add.f32 	%f157, [%rd24], %f155;
$L__BB1_12:
	ret;

}
	// .globl	_Z8newimagePfS_ii
.visible .entry _Z8newimagePfS_ii(
	.param .u64 .ptr .align 1 _Z8newimagePfS_ii_param_0,
	.param .u64 .ptr .align 1 _Z8newimagePfS_ii_param_1,
	.param .u32 _Z8newimagePfS_ii_param_2,
	.param .u32 _Z8newimagePfS_ii_param_3
)
{
	.reg .pred 	%p<2>;
	.reg .b32 	%r<6>;
	.reg .b32 	%f<4>;
	.reg .b64 	%rd<8>;

	ld.param.u64 	%rd1, [_Z8newimagePfS_ii_param_0];
	ld.param.u64 	%rd2, [_Z8newimagePfS_ii_param_1];
	ld.param.u32 	%r2, [_Z8newimagePfS_ii_param_2];
	ld.param.u32 	%r3, [_Z8newimagePfS_ii_param_3];
	mov.u32 	%r4, %ctaid.x;
	mov.u32 	%r5, %ctaid.y;
	mad.lo.s32 	%r1, %r3, %r4, %r5;
	setp.ge.s32 	%p1, %r1, %r2;
	@%p1 bra 	$L__BB2_2;
	cvta.to.global.u64 	%rd3, %rd1;
	cvta.to.global.u64 	%rd4, %rd2;
	mul.wide.s32 	%rd5, %r1, 4;
	add.s64 	%rd6, %rd3, %rd5;
	ld.global.f32 	%f1, [%rd6];
	add.s64 	%rd7, %rd4, %rd5;
	ld.global.f32 	%f2, [%rd7];
	div.rn.f32 	%f3, %f1, %f2;
	st.global.f32 	[%rd6], %f3;
$L__BB2_2:
	ret;

}


// ===== COMPILED SASS (sm_100) =====

	.target	sm_100

	.elftype	@"ET_EXEC"


//--------------------- .note.nv.tkinfo           --------------------------
	.section	.note.nv.tkinfo,"",@"SHT_NOTE"
	.sectionflags	@"SHF_NOTE_NV_TKINFO"
	.tkinfo
        /*0018*/ 	.word	0x00000002
        /*0030*/ 	.string	""
        /*0030*/ 	.string	"ptxas"
        /*0030*/ 	.string	"Cuda compilation tools, release 13.0, V13.0.88"
        /*0030*/ 	.string	"Build cuda_13.0.r13.0/compiler.36424714_0"
        /*0030*/ 	.string	"-arch sm_100 -m 64 "



//--------------------- .note.nv.cuinfo           --------------------------
	.section	.note.nv.cuinfo,"",@"SHT_NOTE"
	.sectionflags	@"SHF_NOTE_NV_CUINFO"
        /*0018*/ 	.short	0x0002
        /*001a*/ 	.short	0x0064
        /*001c*/ 	.short	0x0082
	.zero		2


//--------------------- .nv.info                  --------------------------
	.section	.nv.info,"",@"SHT_CUDA_INFO"
	.align	4


	//----- nvinfo : EIATTR_REGCOUNT
	.align		4
        /*0000*/ 	.byte	0x04, 0x2f
        /*0002*/ 	.short	(.L_1 - .L_0)
	.align		4
.L_0:
        /*0004*/ 	.word	index@(_Z7neighbsPfS_S_iiiiiii)
        /*0008*/ 	.word	0x0000000e


	//----- nvinfo : EIATTR_FRAME_SIZE
	.align		4
.L_1:
        /*000c*/ 	.byte	0x04, 0x11
        /*000e*/ 	.short	(.L_3 - .L_2)
	.align		4
.L_2:
        /*0010*/ 	.word	index@(_Z7neighbsPfS_S_iiiiiii)
        /*0014*/ 	.word	0x00000000


	//----- nvinfo : EIATTR_REGCOUNT
	.align		4
.L_3:
        /*0018*/ 	.byte	0x04, 0x2f
        /*001a*/ 	.short	(.L_5 - .L_4)
	.align		4
.L_4:
        /*001c*/ 	.word	index@(_Z8affinityPfS_iifiiiS_Pi)
        /*0020*/ 	.word	0x00000020


	//----- nvinfo : EIATTR_FRAME_SIZE
	.align		4
.L_5:
        /*0024*/ 	.byte	0x04, 0x11
        /*0026*/ 	.short	(.L_7 - .L_6)
	.align		4
.L_6:
        /*0028*/ 	.word	index@($__internal_1_$__cuda_sm3x_div_rn_noftz_f32_slowpath)
        /*002c*/ 	.word	0x00000000


	//----- nvinfo : EIATTR_FRAME_SIZE
	.align		4
.L_7:
        /*0030*/ 	.byte	0x04, 0x11
        /*0032*/ 	.short	(.L_9 - .L_8)
	.align		4
.L_8:
        /*0034*/ 	.word	index@(_Z8affinityPfS_iifiiiS_Pi)
        /*0038*/ 	.word	0x00000000


	//----- nvinfo : EIATTR_REGCOUNT
	.align		4
.L_9:
        /*003c*/ 	.byte	0x04, 0x2f
        /*003e*/ 	.short	(.L_11 - .L_10)
	.align		4
.L_10:
        /*0040*/ 	.word	index@(_Z8newimagePfS_ii)
        /*0044*/ 	.word	0x00000010


	//----- nvinfo : EIATTR_FRAME_SIZE
	.align		4
.L_11:
        /*0048*/ 	.byte	0x04, 0x11
        /*004a*/ 	.short	(.L_13 - .L_12)
	.align		4
.L_12:
        /*004c*/ 	.word	index@($__internal_0_$__cuda_sm3x_div_rn_noftz_f32_slowpath)
        /*0050*/ 	.word	0x00000000


	//----- nvinfo : EIATTR_FRAME_SIZE
	.align		4
.L_13:
        /*0054*/ 	.byte	0x04, 0x11
        /*0056*/ 	.short	(.L_15 - .L_14)
	.align		4
.L_14:
        /*0058*/ 	.word	index@(_Z8newimagePfS_ii)
        /*005c*/ 	.word	0x00000000


	//----- nvinfo : EIATTR_MIN_STACK_SIZE
	.align		4
.L_15:
        /*0060*/ 	.byte	0x04, 0x12
        /*0062*/ 	.short	(.L_17 - .L_16)
	.align		4
.L_16:
        /*0064*/ 	.word	index@(_Z8newimagePfS_ii)
        /*0068*/ 	.word	0x00000000


	//----- nvinfo : EIATTR_MIN_STACK_SIZE
	.align		4
.L_17:
        /*006c*/ 	.byte	0x04, 0x12
        /*006e*/ 	.short	(.L_19 - .L_18)
	.align		4
.L_18:
        /*0070*/ 	.word	index@(_Z8affinityPfS_iifiiiS_Pi)
        /*0074*/ 	.word	0x00000000


	//----- nvinfo : EIATTR_MIN_STACK_SIZE
	.align		4
.L_19:
        /*0078*/ 	.byte	0x04, 0x12
        /*007a*/ 	.short	(.L_21 - .L_20)
	.align		4
.L_20:
        /*007c*/ 	.word	index@(_Z7neighbsPfS_S_iiiiiii)
        /*0080*/ 	.word	0x00000000
.L_21:


//--------------------- .nv.compat                --------------------------
	.section	.nv.compat,"",@"SHT_CUDA_COMPAT_INFO"
	.align	4
        /*0000*/ 	.byte	0x02, 0x09, 0x00, 0x00, 0x02, 0x02, 0x01, 0x00, 0x02, 0x05, 0x05, 0x00, 0x03, 0x07, 0x01, 0x01
        /*0010*/ 	.byte	0x02, 0x03, 0x00, 0x00, 0x02, 0x06, 0x01, 0x00, 0x04, 0x0b, 0x08, 0x00, 0x01, 0x00, 0x00, 0x00
        /*0020*/ 	.byte	0x00, 0x00, 0x00, 0x00


//--------------------- .nv.info._Z8newimagePfS_ii --------------------------
	.section	.nv.info._Z8newimagePfS_ii,"",@"SHT_CUDA_INFO"
	.sectionflags	@""
	.align	4


	//----- nvinfo : EIATTR_CUDA_API_VERSION
	.align		4
        /*0000*/ 	.byte	0x04, 0x37
        /*0002*/ 	.short	(.L_23 - .L_22)
.L_22:
        /*0004*/ 	.word	0x00000082


	//----- nvinfo : EIATTR_KPARAM_INFO
	.align		4
.L_23:
        /*0008*/ 	.byte	0x04, 0x17
        /*000a*/ 	.short	(.L_25 - .L_24)
.L_24:
        /*000c*/ 	.word	0x00000000
        /*0010*/ 	.short	0x0003
        /*0012*/ 	.short	0x0014
        /*0014*/ 	.byte	0x00, 0xf0, 0x11, 0x00


	//----- nvinfo : EIATTR_KPARAM_INFO
	.align		4
.L_25:
        /*0018*/ 	.byte	0x04, 0x17
        /*001a*/ 	.short	(.L_27 - .L_26)
.L_26:
        /*001c*/ 	.word	0x00000000
        /*0020*/ 	.short	0x0002
        /*0022*/ 	.short	0x0010
        /*0024*/ 	.byte	0x00, 0xf0, 0x11, 0x00


	//----- nvinfo : EIATTR_KPARAM_INFO
	.align		4
.L_27:
        /*0028*/ 	.byte	0x04, 0x17
        /*002a*/ 	.short	(.L_29 - .L_28)
.L_28:
        /*002c*/ 	.word	0x00000000
        /*0030*/ 	.short	0x0001
        /*0032*/ 	.short	0x0008
        /*0034*/ 	.byte	0x00, 0xf5, 0x21, 0x00


	//----- nvinfo : EIATTR_KPARAM_INFO
	.align		4
.L_29:
        /*0038*/ 	.byte	0x04, 0x17
        /*003a*/ 	.short	(.L_31 - .L_30)
.L_30:
        /*003c*/ 	.word	0x00000000
        /*0040*/ 	.short	0x0000
        /*0042*/ 	.short	0x0000
        /*0044*/ 	.byte	0x00, 0xf5, 0x21, 0x00


	//----- nvinfo : EIATTR_SPARSE_MMA_MASK
	.align		4
.L_31:
        /*0048*/ 	.byte	0x03, 0x50
        /*004a*/ 	.short	0x0000


	//----- nvinfo : EIATTR_MAXREG_COUNT
	.align		4
        /*004c*/ 	.byte	0x03, 0x1b
        /*004e*/ 	.short	0x00ff


	//----- nvinfo : EIATTR_MERCURY_ISA_VERSION
	.align		4
        /*0050*/ 	.byte	0x03, 0x5f
        /*0052*/ 	.short	0x0101


	//----- nvinfo : EIATTR_VRC_CTA_INIT_COUNT
	.align		4
        /*0054*/ 	.byte	0x02, 0x4a
	.zero		1
	.zero		1


	//----- nvinfo : EIATTR_EXIT_INSTR_OFFSETS
	.align		4
        /*0058*/ 	.byte	0x04, 0x1c
        /*005a*/ 	.short	(.L_33 - .L_32)


	//   ....[0]....
.L_32:
        /*005c*/ 	.word	0x00000060


	//   ....[1]....
        /*0060*/ 	.word	0x000001a0


	//----- nvinfo : EIATTR_CRS_STACK_SIZE
	.align		4
.L_33:
        /*0064*/ 	.byte	0x04, 0x1e
        /*0066*/ 	.short	(.L_35 - .L_34)
.L_34:
        /*0068*/ 	.word	0x00000000


	//----- nvinfo : EIATTR_CBANK_PARAM_SIZE
	.align		4
.L_35:
        /*006c*/ 	.byte	0x03, 0x19
        /*006e*/ 	.short	0x0018


	//----- nvinfo : EIATTR_PARAM_CBANK
	.align		4
        /*0070*/ 	.byte	0x04, 0x0a
        /*0072*/ 	.short	(.L_37 - .L_36)
	.align		4
.L_36:
        /*0074*/ 	.word	index@(.nv.constant0._Z8newimagePfS_ii)
        /*0078*/ 	.short	0x0380
        /*007a*/ 	.short	0x0018


	//----- nvinfo : EIATTR_SW_WAR
	.align		4
.L_37:
        /*007c*/ 	.byte	0x04, 0x36
        /*007e*/ 	.short	(.L_39 - .L_38)
.L_38:
        /*0080*/ 	.word	0x00000008
.L_39:


//--------------------- .nv.info._Z8affinityPfS_iifiiiS_Pi --------------------------
	.section	.nv.info._Z8affinityPfS_iifiiiS_Pi,"",@"SHT_CUDA_INFO"
	.sectionflags	@""
	.align	4


	//----- nvinfo : EIATTR_CUDA_API_VERSION
	.align		4
        /*0000*/ 	.byte	0x04, 0x37
        /*0002*/ 	.short	(.L_41 - .L_40)
.L_40:
        /*0004*/ 	.word	0x00000082


	//----- nvinfo : EIATTR_KPARAM_INFO
	.align		4
.L_41:
        /*0008*/ 	.byte	0x04, 0x17
        /*000a*/ 	.short	(.L_43 - .L_42)
.L_42:
        /*000c*/ 	.word	0x00000000
        /*0010*/ 	.short	0x0009
        /*0012*/ 	.short	0x0030
        /*0014*/ 	.byte	0x00, 0xf5, 0x21, 0x00


	//----- nvinfo : EIATTR_KPARAM_INFO
	.align		4
.L_43:
        /*0018*/ 	.byte	0x04, 0x17
        /*001a*/ 	.short	(.L_45 - .L_44)
.L_44:
        /*001c*/ 	.word	0x00000000
        /*0020*/ 	.short	0x0008
        /*0022*/ 	.short	0x0028
        /*0024*/ 	.byte	0x00, 0xf5, 0x21, 0x00


	//----- nvinfo : EIATTR_KPARAM_INFO
	.align		4
.L_45:
        /*0028*/ 	.byte	0x04, 0x17
        /*002a*/ 	.short	(.L_47 - .L_46)
.L_46:
        /*002c*/ 	.word	0x00000000
        /*0030*/ 	.short	0x0007
        /*0032*/ 	.short	0x0024
        /*0034*/ 	.byte	0x00, 0xf0, 0x11, 0x00


	//----- nvinfo : EIATTR_KPARAM_INFO
	.align		4
.L_47:
        /*0038*/ 	.byte	0x04, 0x17
        /*003a*/ 	.short	(.L_49 - .L_48)
.L_48:
        /*003c*/ 	.word	0x00000000
        /*0040*/ 	.short	0x0006
        /*0042*/ 	.short	0x0020
        /*0044*/ 	.byte	0x00, 0xf0, 0x11, 0x00


	//----- nvinfo : EIATTR_KPARAM_INFO
	.align		4
.L_49:
        /*0048*/ 	.byte	0x04, 0x17
        /*004a*/ 	.short	(.L_51 - .L_50)
.L_50:
        /*004c*/ 	.word	0x00000000
        /*0050*/ 	.short	0x0005
        /*0052*/ 	.short	0x001c
        /*0054*/ 	.byte	0x00, 0xf0, 0x11, 0x00


	//----- nvinfo : EIATTR_KPARAM_INFO
	.align		4
.L_51:
        /*0058*/ 	.byte	0x04, 0x17
        /*005a*/ 	.short	(.L_53 - .L_52)
.L_52:
        /*005c*/ 	.word	0x00000000
        /*0060*/ 	.short	0x0004
        /*0062*/ 	.short	0x0018
        /*0064*/ 	.byte	0x00, 0xf0, 0x11, 0x00


	//----- nvinfo : EIATTR_KPARAM_INFO
	.align		4
.L_53:
        /*0068*/ 	.byte	0x04, 0x17
        /*006a*/ 	.short	(.L_55 - .L_54)
.L_54:
        /*006c*/ 	.word	0x00000000
        /*0070*/ 	.short	0x0003
        /*0072*/ 	.short	0x0014
        /*0074*/ 	.byte	0x00, 0xf0, 0x11, 0x00


	//----- nvinfo : EIATTR_KPARAM_INFO
	.align		4
.L_55:
        /*0078*/ 	.byte	0x04, 0x17
        /*007a*/ 	.short	(.L_57 - .L_56)
.L_56:
        /*007c*/ 	.word	0x00000000
        /*0080*/ 	.short	0x0002
        /*0082*/ 	.short	0x0010
        /*0084*/ 	.byte	0x00, 0xf0, 0x11, 0x00


	//----- nvinfo : EIATTR_KPARAM_INFO
	.align		4
.L_57:
        /*0088*/ 	.byte	0x04, 0x17
        /*008a*/ 	.short	(.L_59 - .L_58)
.L_58:
        /*008c*/ 	.word	0x00000000
        /*0090*/ 	.short	0x0001
        /*0092*/ 	.short	0x0008
        /*0094*/ 	.byte	0x00, 0xf5, 0x21, 0x00


	//----- nvinfo : EIATTR_KPARAM_INFO
	.align		4
.L_59:
        /*0098*/ 	.byte	0x04, 0x17
        /*009a*/ 	.short	(.L_61 - .L_60)
.L_60:
        /*009c*/ 	.word	0x00000000
        /*00a0*/ 	.short	0x0000
        /*00a2*/ 	.short	0x0000
        /*00a4*/ 	.byte	0x00, 0xf5, 0x21, 0x00


	//----- nvinfo : EIATTR_SPARSE_MMA_MASK
	.align		4
.L_61:
        /*00a8*/ 	.byte	0x03, 0x50
        /*00aa*/ 	.short	0x0000


	//----- nvinfo : EIATTR_MAXREG_COUNT
	.align		4
        /*00ac*/ 	.byte	0x03, 0x1b
        /*00ae*/ 	.short	0x00ff


	//----- nvinfo : EIATTR_NUM_BARRIERS
	.align		4
        /*00b0*/ 	.byte	0x02, 0x4c
        /*00b2*/ 	.byte	0x01
	.zero		1


	//----- nvinfo : EIATTR_MERCURY_ISA_VERSION
	.align		4
        /*00b4*/ 	.byte	0x03, 0x5f
        /*00b6*/ 	.short	0x0101


	//----- nvinfo : EIATTR_VRC_CTA_INIT_COUNT
	.align		4
        /*00b8*/ 	.byte	0x02, 0x4a
	.zero		1
	.zero		1


	//----- nvinfo : EIATTR_EXIT_INSTR_OFFSETS
	.align		4
        /*00bc*/ 	.byte	0x04, 0x1c
        /*00be*/ 	.short	(.L_63 - .L_62)


	//   ....[0]....
.L_62:
        /*00c0*/ 	.word	0x00000a80


	//   ....[1]....
        /*00c4*/ 	.word	0x00000d90


	//----- nvinfo : EIATTR_CRS_STACK_SIZE
	.align		4
.L_63:
        /*00c8*/ 	.byte	0x04, 0x1e
        /*00ca*/ 	.short	(.L_65 - .L_64)
.L_64:
        /*00cc*/ 	.word	0x00000000


	//----- nvinfo : EIATTR_CBANK_PARAM_SIZE
	.align		4
.L_65:
        /*00d0*/ 	.byte	0x03, 0x19
        /*00d2*/ 	.short	0x0038


	//----- nvinfo : EIATTR_PARAM_CBANK
	.align		4
        /*00d4*/ 	.byte	0x04, 0x0a
        /*00d6*/ 	.short	(.L_67 - .L_66)
	.align		4
.L_66:
        /*00d8*/ 	.word	index@(.nv.constant0._Z8affinityPfS_iifiiiS_Pi)
        /*00dc*/ 	.short	0x0380
        /*00de*/ 	.short	0x0038


	//----- nvinfo : EIATTR_SW_WAR
	.align		4
.L_67:
        /*00e0*/ 	.byte	0x04, 0x36
        /*00e2*/ 	.short	(.L_69 - .L_68)
.L_68:
        /*00e4*/ 	.word	0x00000008
.L_69:


//--------------------- .nv.info._Z7neighbsPfS_S_iiiiiii --------------------------
	.section	.nv.info._Z7neighbsPfS_S_iiiiiii,"",@"SHT_CUDA_INFO"
	.sectionflags	@""
	.align	4


	//----- nvinfo : EIATTR_CUDA_API_VERSION
	.align		4
        /*0000*/ 	.byte	0x04, 0x37
        /*0002*/ 	.short	(.L_71 - .L_70)
.L_70:
        /*0004*/ 	.word	0x00000082


	//----- nvinfo : EIATTR_KPARAM_INFO
	.align		4
.L_71:
        /*0008*/ 	.byte	0x04, 0x17
        /*000a*/ 	.short	(.L_73 - .L_72)
.L_72:
        /*000c*/ 	.word	0x00000000
        /*0010*/ 	.short	0x0009
        /*0012*/ 	.short	0x0030
        /*0014*/ 	.byte	0x00, 0xf0, 0x11, 0x00


	//----- nvinfo : EIATTR_KPARAM_INFO
	.align		4
.L_73:
        /*0018*/ 	.byte	0x04, 0x17
        /*001a*/ 	.short	(.L_75 - .L_74)
.L_74:
        /*001c*/ 	.word	0x00000000
        /*0020*/ 	.short	0x0008
        /*0022*/ 	.short	0x002c
        /*0024*/ 	.byte	0x00, 0xf0, 0x11, 0x00


	//----- nvinfo : EIATTR_KPARAM_INFO
	.align		4
.L_75:
        /*0028*/ 	.byte	0x04, 0x17
        /*002a*/ 	.short	(.L_77 - .L_76)
.L_76:
        /*002c*/ 	.word	0x00000000
        /*0030*/ 	.short	0x0007
        /*0032*/ 	.short	0x0028
        /*0034*/ 	.byte	0x00, 0xf0, 0x11, 0x00


	//----- nvinfo : EIATTR_KPARAM_INFO
	.align		4
.L_77:
        /*0038*/ 	.byte	0x04, 0x17
        /*003a*/ 	.short	(.L_79 - .L_78)
.L_78:
        /*003c*/ 	.word	0x00000000
        /*0040*/ 	.short	0x0006
        /*0042*/ 	.short	0x0024
        /*0044*/ 	.byte	0x00, 0xf0, 0x11, 0x00


	//----- nvinfo : EIATTR_KPARAM_INFO
	.align		4
.L_79:
        /*0048*/ 	.byte	0x04, 0x17
        /*004a*/ 	.short	(.L_81 - .L_80)
.L_80:
        /*004c*/ 	.word	0x00000000
        /*0050*/ 	.short	0x0005
        /*0052*/ 	.short	0x0020
        /*0054*/ 	.byte	0x00, 0xf0, 0x11, 0x00


	//----- nvinfo : EIATTR_KPARAM_INFO
	.align		4
.L_81:
        /*0058*/ 	.byte	0x04, 0x17
        /*005a*/ 	.short	(.L_83 - .L_82)
.L_82:
        /*005c*/ 	.word	0x00000000
        /*0060*/ 	.short	0x0004
        /*0062*/ 	.short	0x001c
        /*0064*/ 	.byte	0x00, 0xf0, 0x11, 0x00


	//----- nvinfo : EIATTR_KPARAM_INFO
	.align		4
.L_83:
        /*0068*/ 	.byte	0x04, 0x17
        /*006a*/ 	.short	(.L_85 - .L_84)
.L_84:
        /*006c*/ 	.word	0x00000000
        /*0070*/ 	.short	0x0003
        /*0072*/ 	.short	0x0018
        /*0074*/ 	.byte	0x00, 0xf0, 0x11, 0x00


	//----- nvinfo : EIATTR_KPARAM_INFO
	.align		4
.L_85:
        /*0078*/ 	.byte	0x04, 0x17
        /*007a*/ 	.short	(.L_87 - .L_86)
.L_86:
        /*007c*/ 	.word	0x00000000
        /*0080*/ 	.short	0x0002
        /*0082*/ 	.short	0x0010
        /*0084*/ 	.byte	0x00, 0xf5, 0x21, 0x00


	//----- nvinfo : EIATTR_KPARAM_INFO
	.align		4
.L_87:
        /*0088*/ 	.byte	0x04, 0x17
        /*008a*/ 	.short	(.L_89 - .L_88)
.L_88:
        /*008c*/ 	.word	0x00000000
        /*0090*/ 	.short	0x0001
        /*0092*/ 	.short	0x0008
        /*0094*/ 	.byte	0x00, 0xf5, 0x21, 0x00


	//----- nvinfo : EIATTR_KPARAM_INFO
	.align		4
.L_89:
        /*0098*/ 	.byte	0x04, 0x17
        /*009a*/ 	.short	(.L_91 - .L_90)
.L_90:
        /*009c*/ 	.word	0x00000000
        /*00a0*/ 	.short	0x0000
        /*00a2*/ 	.short	0x0000
        /*00a4*/ 	.byte	0x00, 0xf5, 0x21, 0x00


	//----- nvinfo : EIATTR_SPARSE_MMA_MASK
	.align		4
.L_91:
        /*00a8*/ 	.byte	0x03, 0x50
        /*00aa*/ 	.short	0x0000


	//----- nvinfo : EIATTR_MAXREG_COUNT
	.align		4
        /*00ac*/ 	.byte	0x03, 0x1b
        /*00ae*/ 	.short	0x00ff


	//----- nvinfo : EIATTR_MERCURY_ISA_VERSION
	.align		4
        /*00b0*/ 	.byte	0x03, 0x5f
        /*00b2*/ 	.short	0x0101


	//----- nvinfo : EIATTR_VRC_CTA_INIT_COUNT
	.align		4
        /*00b4*/ 	.byte	0x02, 0x4a
	.zero		1
	.zero		1


	//----- nvinfo : EIATTR_EXIT_INSTR_OFFSETS
	.align		4
        /*00b8*/ 	.byte	0x04, 0x1c
        /*00ba*/ 	.short	(.L_93 - .L_92)


	//   ....[0]....
.L_92:
        /*00bc*/ 	.word	0x000000d0


	//   ....[1]....
        /*00c0*/ 	.word	0x000003e0


	//----- nvinfo : EIATTR_CBANK_PARAM_SIZE
	.align		4
.L_93:
        /*00c4*/ 	.byte	0x03, 0x19
        /*00c6*/ 	.short	0x0034


	//----- nvinfo : EIATTR_PARAM_CBANK
	.align		4
        /*00c8*/ 	.byte	0x04, 0x0a
        /*00ca*/ 	.short	(.L_95 - .L_94)
	.align		4
.L_94:
        /*00cc*/ 	.word	index@(.nv.constant0._Z7neighbsPfS_S_iiiiiii)
        /*00d0*/ 	.short	0x0380
        /*00d2*/ 	.short	0x0034


	//----- nvinfo : EIATTR_SW_WAR
	.align		4
.L_95:
        /*00d4*/ 	.byte	0x04, 0x36
        /*00d6*/ 	.short	(.L_97 - .L_96)
.L_96:
        /*00d8*/ 	.word	0x00000008
.L_97:


//--------------------- .nv.callgraph             --------------------------
	.section	.nv.callgraph,"",@"SHT_CUDA_CALLGRAPH"
	.align	4
	.sectionentsize	8
	.align		4
        /*0000*/ 	.word	0x00000000
	.align		4
        /*0004*/ 	.word	0xffffffff
	.align		4
        /*0008*/ 	.word	0x00000000
	.align		4
        /*000c*/ 	.word	0xfffffffe
	.align		4
        /*0010*/ 	.word	0x00000000
	.align		4
        /*0014*/ 	.word	0xfffffffd
	.align		4
        /*0018*/ 	.word	0x00000000
	.align		4
        /*001c*/ 	.word	0xfffffffc


//--------------------- .text._Z8newimagePfS_ii   --------------------------
	.section	.text._Z8newimagePfS_ii,"ax",@progbits
	.align	128
        .global         _Z8newimagePfS_ii
        .type           _Z8newimagePfS_ii,@function
        .size           _Z8newimagePfS_ii,(.L_x_30 - _Z8newimagePfS_ii)
        .other          _Z8newimagePfS_ii,@"STO_CUDA_ENTRY STV_DEFAULT"
_Z8newimagePfS_ii:
.text._Z8newimagePfS_ii:
[----:B------:R-:W-:Y:S01]  /*0000*/  LDC R1, c[0x0][0x37c] ;  /* 0x0000df00ff017b82 */ /* 0x000fe20000000800 */
[----:B------:R-:W0:Y:S07]  /*0010*/  S2R R0, SR_CTAID.Y ;  /* 0x0000000000007919 */ /* 0x000e2e0000002600 */
[----:B------:R-:W0:Y:S08]  /*0020*/  S2UR UR4, SR_CTAID.X ;  /* 0x00000000000479c3 */ /* 0x000e300000002500 */
[----:B------:R-:W0:Y:S02]  /*0030*/  LDC.64 R6, c[0x0][0x390] ;  /* 0x0000e400ff067b82 */ /* 0x000e240000000a00 */
[----:B0-----:R-:W-:-:S05]  /*0040*/  IMAD R7, R7, UR4, R0 ;  /* 0x0000000407077c24 */ /* 0x001fca000f8e0200 */
[----:B------:R-:W-:-:S13]  /*0050*/  ISETP.GE.AND P0, PT, R7, R6, PT ;  /* 0x000000060700720c */ /* 0x000fda0003f06270 */
[----:B------:R-:W-:Y:S05]  /*0060*/  @P0 EXIT ;  /* 0x000000000000094d */ /* 0x000fea0003800000 */
[----:B------:R-:W0:Y:S01]  /*0070*/  LDC.64 R2, c[0x0][0x388] ;  /* 0x0000e200ff027b82 */ /* 0x000e220000000a00 */
[----:B------:R-:W1:Y:S07]  /*0080*/  LDCU.64 UR4, c[0x0][0x358] ;  /* 0x00006b00ff0477ac */ /* 0x000e6e0008000a00 */
[----:B------:R-:W2:Y:S01]  /*0090*/  LDC.64 R4, c[0x0][0x380] ;  /* 0x0000e000ff047b82 */ /* 0x000ea20000000a00 */
[----:B0-----:R-:W-:-:S06]  /*00a0*/  IMAD.WIDE R2, R7, 0x4, R2 ;  /* 0x0000000407027825 */ /* 0x001fcc00078e0202 */
[----:B-1----:R-:W3:Y:S01]  /*00b0*/  LDG.E R3, desc[UR4][R2.64] ;  /* 0x0000000402037981 */ /* 0x002ee2000c1e1900 */
[----:B--2---:R-:W-:-:S05]  /*00c0*/  IMAD.WIDE R4, R7, 0x4, R4 ;  /* 0x0000000407047825 */ /* 0x004fca00078e0204 */
[----:B------:R-:W2:Y:S01]  /*00d0*/  LDG.E R0, desc[UR4][R4.64] ;  /* 0x0000000404007981 */ /* 0x000ea2000c1e1900 */
[----:B---3--:R-:W0:Y:S08]  /*00e0*/  MUFU.RCP R6, R3 ;  /* 0x0000000300067308 */ /* 0x008e300000001000 */
[----:B--2---:R-:W1:Y:S01]  /*00f0*/  FCHK P0, R0, R3 ;  /* 0x0000000300007302 */ /* 0x004e620000000000 */
[----:B0-----:R-:W-:-:S04]  /*0100*/  FFMA R7, -R3, R6, 1 ;  /* 0x3f80000003077423 */ /* 0x001fc80000000106 */
[----:B------:R-:W-:-:S04]  /*0110*/  FFMA R7, R6, R7, R6 ;  /* 0x0000000706077223 */ /* 0x000fc80000000006 */
[----:B------:R-:W-:-:S04]  /*0120*/  FFMA R6, R0, R7, RZ ;  /* 0x0000000700067223 */ /* 0x000fc800000000ff */
[----:B------:R-:W-:-:S04]  /*0130*/  FFMA R8, -R3, R6, R0 ;  /* 0x0000000603087223 */ /* 0x000fc80000000100 */
[----:B------:R-:W-:Y:S01]  /*0140*/  FFMA R7, R7, R8, R6 ;  /* 0x0000000807077223 */ /* 0x000fe20000000006 */
[----:B-1----:R-:W-:Y:S06]  /*0150*/  @!P0 BRA `(.L_x_0) ;  /* 0x00000000000c8947 */ /* 0x002fec0003800000 */
[----:B------:R-:W-:-:S07]  /*0160*/  MOV R2, 0x180 ;  /* 0x0000018000027802 */ /* 0x000fce0000000f00 */
[----:B------:R-:W-:Y:S05]  /*0170*/  CALL.REL.NOINC `($__internal_0_$__cuda_sm3x_div_rn_noftz_f32_slowpath) ;  /* 0x00000000000c7944 */ /* 0x000fea0003c00000 */
[----:B------:R-:W-:-:S07]  /*0180*/  IMAD.MOV.U32 R7, RZ, RZ, R0 ;  /* 0x000000ffff077224 */ /* 0x000fce00078e0000 */
.L_x_0:
[----:B------:R-:W-:Y:S01]  /*0190*/  STG.E desc[UR4][R4.64], R7 ;  /* 0x0000000704007986 */ /* 0x000fe2000c101904 */
[----:B------:R-:W-:Y:S05]  /*01a0*/  EXIT ;  /* 0x000000000000794d */ /* 0x000fea0003800000 */
        .weak           $__internal_0_$__cuda_sm3x_div_rn_noftz_f32_slowpath
        .type           $__internal_0_$__cuda_sm3x_div_rn_noftz_f32_slowpath,@function
        .size           $__internal_0_$__cuda_sm3x_div_rn_noftz_f32_slowpath,(.L_x_30 - $__internal_0_$__cuda_sm3x_div_rn_noftz_f32_slowpath)
$__internal_0_$__cuda_sm3x_div_rn_noftz_f32_slowpath:
[--C-:B------:R-:W-:Y:S01]  /*01b0*/  SHF.R.U32.HI R7, RZ, 0x17, R3.reuse ;  /* 0x00000017ff077819 */ /* 0x100fe20000011603 */
[--C-:B------:R-:W-:Y:S01]  /*01c0*/  IMAD.MOV.U32 R8, RZ, RZ, R0.reuse ;  /* 0x000000ffff087224 */ /* 0x100fe200078e0000 */
[----:B------:R-:W-:Y:S01]  /*01d0*/  SHF.R.U32.HI R6, RZ, 0x17, R0 ;  /* 0x00000017ff067819 */ /* 0x000fe20000011600 */
[----:B------:R-:W-:Y:S01]  /*01e0*/  IMAD.MOV.U32 R9, RZ, RZ, R3 ;  /* 0x000000ffff097224 */ /* 0x000fe200078e0003 */
[----:B------:R-:W-:Y:S02]  /*01f0*/  LOP3.LUT R7, R7, 0xff, RZ, 0xc0, !PT ;  /* 0x000000ff07077812 */ /* 0x000fe400078ec0ff */
[----:B------:R-:W-:-:S03]  /*0200*/  LOP3.LUT R6, R6, 0xff, RZ, 0xc0, !PT ;  /* 0x000000ff06067812 */ /* 0x000fc600078ec0ff */
[----:B------:R-:W-:Y:S02]  /*0210*/  VIADD R12, R7, 0xffffffff ;  /* 0xffffffff070c7836 */ /* 0x000fe40000000000 */
[----:B------:R-:W-:-:S03]  /*0220*/  VIADD R11, R6, 0xffffffff ;  /* 0xffffffff060b7836 */ /* 0x000fc60000000000 */
[----:B------:R-:W-:-:S04]  /*0230*/  ISETP.GT.U32.AND P0, PT, R12, 0xfd, PT ;  /* 0x000000fd0c00780c */ /* 0x000fc80003f04070 */
[----:B------:R-:W-:-:S13]  /*0240*/  ISETP.GT.U32.OR P0, PT, R11, 0xfd, P0 ;  /* 0x000000fd0b00780c */ /* 0x000fda0000704470 */
[----:B------:R-:W-:Y:S01]  /*0250*/  @!P0 IMAD.MOV.U32 R10, RZ, RZ, RZ ;  /* 0x000000ffff0a8224 */ /* 0x000fe200078e00ff */
[----:B------:R-:W-:Y:S06]  /*0260*/  @!P0 BRA `(.L_x_1) ;  /* 0x00000000005c8947 */ /* 0x000fec0003800000 */
[----:B------:R-:W-:Y:S02]  /*0270*/  FSETP.GTU.FTZ.AND P0, PT, |R0|, +INF , PT ;  /* 0x7f8000000000780b */ /* 0x000fe40003f1c200 */
[----:B------:R-:W-:-:S04]  /*0280*/  FSETP.GTU.FTZ.AND P1, PT, |R3|, +INF , PT ;  /* 0x7f8000000300780b */ /* 0x000fc80003f3c200 */
[----:B------:R-:W-:-:S13]  /*0290*/  PLOP3.LUT P0, PT, P0, P1, PT, 0xf8, 0x8f ;  /* 0x00000000008f781c */ /* 0x000fda0000703f70 */
[----:B------:R-:W-:Y:S05]  /*02a0*/  @P0 BRA `(.L_x_2) ;  /* 0x0000000400440947 */ /* 0x000fea0003800000 */
[----:B------:R-:W-:-:S13]  /*02b0*/  LOP3.LUT P0, RZ, R9, 0x7fffffff, R8, 0xc8, !PT ;  /* 0x7fffffff09ff7812 */ /* 0x000fda000780c808 */
[----:B------:R-:W-:Y:S05]  /*02c0*/  @!P0 BRA `(.L_x_3) ;  /* 0x0000000400348947 */ /* 0x000fea0003800000 */
[C---:B------:R-:W-:Y:S02]  /*02d0*/  FSETP.NEU.FTZ.AND P2, PT, |R0|.reuse, +INF , PT ;  /* 0x7f8000000000780b */ /* 0x040fe40003f5d200 */
[----:B------:R-:W-:Y:S02]  /*02e0*/  FSETP.NEU.FTZ.AND P1, PT, |R3|, +INF , PT ;  /* 0x7f8000000300780b */ /* 0x000fe40003f3d200 */
[----:B------:R-:W-:-:S11]  /*02f0*/  FSETP.NEU.FTZ.AND P0, PT, |R0|, +INF , PT ;  /* 0x7f8000000000780b */ /* 0x000fd60003f1d200 */
[----:B------:R-:W-:Y:S05]  /*0300*/  @!P1 BRA !P2, `(.L_x_3) ;  /* 0x0000000400249947 */ /* 0x000fea0005000000 */
[----:B------:R-:W-:-:S04]  /*0310*/  LOP3.LUT P2, RZ, R8, 0x7fffffff, RZ, 0xc0, !PT ;  /* 0x7fffffff08ff7812 */ /* 0x000fc8000784c0ff */
[----:B------:R-:W-:-:S13]  /*0320*/  PLOP3.LUT P1, PT, P1, P2, PT, 0x2f, 0xf2 ;  /* 0x0000000000f2781c */ /* 0x000fda0000f24577 */
[----:B------:R-:W-:Y:S05]  /*0330*/  @P1 BRA `(.L_x_4) ;  /* 0x0000000400101947 */ /* 0x000fea0003800000 */
[----:B------:R-:W-:-:S04]  /*0340*/  LOP3.LUT P1, RZ, R9, 0x7fffffff, RZ, 0xc0, !PT ;  /* 0x7fffffff09ff7812 */ /* 0x000fc8000782c0ff */
[----:B------:R-:W-:-:S13]  /*0350*/  PLOP3.LUT P0, PT, P0, P1, PT, 0x2f, 0xf2 ;  /* 0x0000000000f2781c */ /* 0x000fda0000702577 */
[----:B------:R-:W-:Y:S05]  /*0360*/  @P0 BRA `(.L_x_5) ;  /* 0x0000000000f80947 */ /* 0x000fea0003800000 */
[----:B------:R-:W-:Y:S02]  /*0370*/  ISETP.GE.AND P0, PT, R11, RZ, PT ;  /* 0x000000ff0b00720c */ /* 0x000fe40003f06270 */
[----:B------:R-:W-:-:S11]  /*0380*/  ISETP.GE.AND P1, PT, R12, RZ, PT ;  /* 0x000000ff0c00720c */ /* 0x000fd60003f26270 */
[----:B------:R-:W-:Y:S02]  /*0390*/  @P0 IMAD.MOV.U32 R10, RZ, RZ, RZ ;  /* 0x000000ffff0a0224 */ /* 0x000fe400078e00ff */
[----:B------:R-:W-:Y:S01]  /*03a0*/  @!P0 FFMA R8, R0, 1.84467440737095516160e+19, RZ ;  /* 0x5f80000000088823 */ /* 0x000fe200000000ff */
[----:B------:R-:W-:Y:S02]  /*03b0*/  @!P0 IMAD.MOV.U32 R10, RZ, RZ, -0x40 ;  /* 0xffffffc0ff0a8424 */ /* 0x000fe400078e00ff */
[----:B------:R-:W-:Y:S02]  /*03c0*/  @!P1 FFMA R9, R3, 1.84467440737095516160e+19, RZ ;  /* 0x5f80000003099823 */ /* 0x000fe400000000ff */
[----:B------:R-:W-:-:S07]  /*03d0*/  @!P1 VIADD R10, R10, 0x40 ;  /* 0x000000400a0a9836 */ /* 0x000fce0000000000 */
.L_x_1:
[----:B------:R-:W-:Y:S01]  /*03e0*/  LEA R0, R7, 0xc0800000, 0x17 ;  /* 0xc080000007007811 */ /* 0x000fe200078eb8ff */
[----:B------:R-:W-:-:S04]  /*03f0*/  VIADD R6, R6, 0xffffff81 ;  /* 0xffffff8106067836 */ /* 0x000fc80000000000 */
[----:B------:R-:W-:Y:S01]  /*0400*/  IMAD.IADD R9, R9, 0x1, -R0 ;  /* 0x0000000109097824 */ /* 0x000fe200078e0a00 */
[C---:B------:R-:W-:Y:S01]  /*0410*/  IADD3 R7, PT, PT, R6.reuse, 0x7f, -R7 ;  /* 0x0000007f06077810 */ /* 0x040fe20007ffe807 */
[----:B------:R-:W-:Y:S02]  /*0420*/  IMAD R0, R6, -0x800000, R8 ;  /* 0xff80000006007824 */ /* 0x000fe400078e0208 */
[----:B------:R-:W0:Y:S01]  /*0430*/  MUFU.RCP R3, R9 ;  /* 0x0000000900037308 */ /* 0x000e220000001000 */
[----:B------:R-:W-:Y:S01]  /*0440*/  FADD.FTZ R11, -R9, -RZ ;  /* 0x800000ff090b7221 */ /* 0x000fe20000010100 */
[----:B------:R-:W-:-:S03]  /*0450*/  IMAD.IADD R7, R7, 0x1, R10 ;  /* 0x0000000107077824 */ /* 0x000fc600078e020a */
[----:B0-----:R-:W-:-:S04]  /*0460*/  FFMA R12, R3, R11, 1 ;  /* 0x3f800000030c7423 */ /* 0x001fc8000000000b */
[----:B------:R-:W-:-:S04]  /*0470*/  FFMA R12, R3, R12, R3 ;  /* 0x0000000c030c7223 */ /* 0x000fc80000000003 */
[----:B------:R-:W-:-:S04]  /*0480*/  FFMA R3, R0, R12, RZ ;  /* 0x0000000c00037223 */ /* 0x000fc800000000ff */
[----:B------:R-:W-:-:S04]  /*0490*/  FFMA R8, R11, R3, R0 ;  /* 0x000000030b087223 */ /* 0x000fc80000000000 */
[----:B------:R-:W-:-:S04]  /*04a0*/  FFMA R13, R12, R8, R3 ;  /* 0x000000080c0d7223 */ /* 0x000fc80000000003 */
[----:B------:R-:W-:-:S04]  /*04b0*/  FFMA R8, R11, R13, R0 ;  /* 0x0000000d0b087223 */ /* 0x000fc80000000000 */
[----:B------:R-:W-:-:S05]  /*04c0*/  FFMA R0, R12, R8, R13 ;  /* 0x000000080c007223 */ /* 0x000fca000000000d */
[----:B------:R-:W-:-:S04]  /*04d0*/  SHF.R.U32.HI R3, RZ, 0x17, R0 ;  /* 0x00000017ff037819 */ /* 0x000fc80000011600 */
[----:B------:R-:W-:-:S05]  /*04e0*/  LOP3.LUT R3, R3, 0xff, RZ, 0xc0, !PT ;  /* 0x000000ff03037812 */ /* 0x000fca00078ec0ff */
[----:B------:R-:W-:-:S04]  /*04f0*/  IMAD.IADD R9, R3, 0x1, R7 ;  /* 0x0000000103097824 */ /* 0x000fc800078e0207 */
[----:B------:R-:W-:-:S05]  /*0500*/  VIADD R3, R9, 0xffffffff ;  /* 0xffffffff09037836 */ /* 0x000fca0000000000 */
[----:B------:R-:W-:-:S13]  /*0510*/  ISETP.GE.U32.AND P0, PT, R3, 0xfe, PT ;  /* 0x000000fe0300780c */ /* 0x000fda0003f06070 */
[----:B------:R-:W-:Y:S05]  /*0520*/  @!P0 BRA `(.L_x_6) ;  /* 0x0000000000808947 */ /* 0x000fea0003800000 */
[----:B------:R-:W-:-:S13]  /*0530*/  ISETP.GT.AND P0, PT, R9, 0xfe, PT ;  /* 0x000000fe0900780c */ /* 0x000fda0003f04270 */
[----:B------:R-:W-:Y:S05]  /*0540*/  @P0 BRA `(.L_x_7) ;  /* 0x00000000006c0947 */ /* 0x000fea0003800000 */
[----:B------:R-:W-:-:S13]  /*0550*/  ISETP.GE.AND P0, PT, R9, 0x1, PT ;  /* 0x000000010900780c */ /* 0x000fda0003f06270 */
[----:B------:R-:W-:Y:S05]  /*0560*/  @P0 BRA `(.L_x_8) ;  /* 0x0000000000980947 */ /* 0x000fea0003800000 */
[----:B------:R-:W-:Y:S02]  /*0570*/  ISETP.GE.AND P0, PT, R9, -0x18, PT ;  /* 0xffffffe80900780c */ /* 0x000fe40003f06270 */
[----:B------:R-:W-:-:S11]  /*0580*/  LOP3.LUT R0, R0, 0x80000000, RZ, 0xc0, !PT ;  /* 0x8000000000007812 */ /* 0x000fd600078ec0ff */
[----:B------:R-:W-:Y:S05]  /*0590*/  @!P0 BRA `(.L_x_8) ;  /* 0x00000000008c8947 */ /* 0x000fea0003800000 */
[CCC-:B------:R-:W-:Y:S01]  /*05a0*/  FFMA.RZ R3, R12.reuse, R8.reuse, R13.reuse ;  /* 0x000000080c037223 */ /* 0x1c0fe2000000c00d */
[CCC-:B------:R-:W-:Y:S01]  /*05b0*/  FFMA.RM R6, R12.reuse, R8.reuse, R13.reuse ;  /* 0x000000080c067223 */ /* 0x1c0fe2000000400d */
[C---:B------:R-:W-:Y:S02]  /*05c0*/  ISETP.NE.AND P2, PT, R9.reuse, RZ, PT ;  /* 0x000000ff0900720c */ /* 0x040fe40003f45270 */
[----:B------:R-:W-:Y:S02]  /*05d0*/  ISETP.NE.AND P1, PT, R9, RZ, PT ;  /* 0x000000ff0900720c */ /* 0x000fe40003f25270 */
[----:B------:R-:W-:Y:S01]  /*05e0*/  LOP3.LUT R7, R3, 0x7fffff, RZ, 0xc0, !PT ;  /* 0x007fffff03077812 */ /* 0x000fe200078ec0ff */
[----:B------:R-:W-:Y:S01]  /*05f0*/  FFMA.RP R3, R12, R8, R13 ;  /* 0x000000080c037223 */ /* 0x000fe2000000800d */
[----:B------:R-:W-:Y:S02]  /*0600*/  VIADD R8, R9, 0x20 ;  /* 0x0000002009087836 */ /* 0x000fe40000000000 */
[----:B------:R-:W-:Y:S01]  /*0610*/  LOP3.LUT R7, R7, 0x800000, RZ, 0xfc, !PT ;  /* 0x0080000007077812 */ /* 0x000fe200078efcff */
[----:B------:R-:W-:Y:S01]  /*0620*/  IMAD.MOV R9, RZ, RZ, -R9 ;  /* 0x000000ffff097224 */ /* 0x000fe200078e0a09 */
[----:B------:R-:W-:-:S02]  /*0630*/  FSETP.NEU.FTZ.AND P0, PT, R3, R6, PT ;  /* 0x000000060300720b */ /* 0x000fc40003f1d000 */
[----:B------:R-:W-:Y:S02]  /*0640*/  SHF.L.U32 R8, R7, R8, RZ ;  /* 0x0000000807087219 */ /* 0x000fe400000006ff */
[----:B------:R-:W-:Y:S02]  /*0650*/  SEL R6, R9, RZ, P2 ;  /* 0x000000ff09067207 */ /* 0x000fe40001000000 */
[----:B------:R-:W-:Y:S02]  /*0660*/  ISETP.NE.AND P1, PT, R8, RZ, P1 ;  /* 0x000000ff0800720c */ /* 0x000fe40000f25270 */
[----:B------:R-:W-:Y:S02]  /*0670*/  SHF.R.U32.HI R6, RZ, R6, R7 ;  /* 0x00000006ff067219 */ /* 0x000fe40000011607 */
[----:B------:R-:W-:Y:S02]  /*0680*/  PLOP3.LUT P0, PT, P0, P1, PT, 0xf8, 0x8f ;  /* 0x00000000008f781c */ /* 0x000fe40000703f70 */
[----:B------:R-:W-:-:S02]  /*0690*/  SHF.R.U32.HI R8, RZ, 0x1, R6 ;  /* 0x00000001ff087819 */ /* 0x000fc40000011606 */
[----:B------:R-:W-:-:S04]  /*06a0*/  SEL R3, RZ, 0x1, !P0 ;  /* 0x00000001ff037807 */ /* 0x000fc80004000000 */
[----:B------:R-:W-:-:S04]  /*06b0*/  LOP3.LUT R3, R3, 0x1, R8, 0xf8, !PT ;  /* 0x0000000103037812 */ /* 0x000fc800078ef808 */
[----:B------:R-:W-:-:S05]  /*06c0*/  LOP3.LUT R3, R3, R6, RZ, 0xc0, !PT ;  /* 0x0000000603037212 */ /* 0x000fca00078ec0ff */
[----:B------:R-:W-:-:S05]  /*06d0*/  IMAD.IADD R3, R8, 0x1, R3 ;  /* 0x0000000108037824 */ /* 0x000fca00078e0203 */
[----:B------:R-:W-:Y:S01]  /*06e0*/  LOP3.LUT R0, R3, R0, RZ, 0xfc, !PT ;  /* 0x0000000003007212 */ /* 0x000fe200078efcff */
[----:B------:R-:W-:Y:S06]  /*06f0*/  BRA `(.L_x_8) ;  /* 0x0000000000347947 */ /* 0x000fec0003800000 */
.L_x_7:
[----:B------:R-:W-:-:S04]  /*0700*/  LOP3.LUT R0, R0, 0x80000000, RZ, 0xc0, !PT ;  /* 0x8000000000007812 */ /* 0x000fc800078ec0ff */
[----:B------:R-:W-:Y:S01]  /*0710*/  LOP3.LUT R0, R0, 0x7f800000, RZ, 0xfc, !PT ;  /* 0x7f80000000007812 */ /* 0x000fe200078efcff */
[----:B------:R-:W-:Y:S06]  /*0720*/  BRA `(.L_x_8) ;  /* 0x0000000000287947 */ /* 0x000fec0003800000 */
.L_x_6:
[----:B------:R-:W-:Y:S01]  /*0730*/  IMAD R0, R7, 0x800000, R0 ;  /* 0x0080000007007824 */ /* 0x000fe200078e0200 */
[----:B------:R-:W-:Y:S06]  /*0740*/  BRA `(.L_x_8) ;  /* 0x0000000000207947 */ /* 0x000fec0003800000 */
.L_x_5:
[----:B------:R-:W-:-:S04]  /*0750*/  LOP3.LUT R0, R9, 0x80000000, R8, 0x48, !PT ;  /* 0x8000000009007812 */ /* 0x000fc800078e4808 */
[----:B------:R-:W-:Y:S01]  /*0760*/  LOP3.LUT R0, R0, 0x7f800000, RZ, 0xfc, !PT ;  /* 0x7f80000000007812 */ /* 0x000fe200078efcff */
[----:B------:R-:W-:Y:S06]  /*0770*/  BRA `(.L_x_8) ;  /* 0x0000000000147947 */ /* 0x000fec0003800000 */
.L_x_4:
[----:B------:R-:W-:Y:S01]  /*0780*/  LOP3.LUT R0, R9, 0x80000000, R8, 0x48, !PT ;  /* 0x8000000009007812 */ /* 0x000fe200078e4808 */
[----:B------:R-:W-:Y:S06]  /*0790*/  BRA `(.L_x_8) ;  /* 0x00000000000c7947 */ /* 0x000fec0003800000 */
.L_x_3:
[----:B------:R-:W0:Y:S01]  /*07a0*/  MUFU.RSQ R0, -QNAN ;  /* 0xffc0000000007908 */ /* 0x000e220000001400 */
[----:B------:R-:W-:Y:S05]  /*07b0*/  BRA `(.L_x_8) ;  /* 0x0000000000047947 */ /* 0x000fea0003800000 */
.L_x_2:
[----:B------:R-:W-:-:S07]  /*07c0*/  FADD.FTZ R0, R0, R3 ;  /* 0x0000000300007221 */ /* 0x000fce0000010000 */
.L_x_8:
[----:B------:R-:W-:-:S04]  /*07d0*/  IMAD.MOV.U32 R3, RZ, RZ, 0x0 ;  /* 0x00000000ff037424 */ /* 0x000fc800078e00ff */
[----:B0-----:R-:W-:Y:S05]  /*07e0*/  RET.REL.NODEC R2 `(_Z8newimagePfS_ii) ;  /* 0xfffffff802047950 */ /* 0x001fea0003c3ffff */
.L_x_9:
[----:B------:R-:W-:-:S00]  /*07f0*/  BRA `(.L_x_9) ;  /* 0xfffffffc00fc7947 */ /* 0x000fc0000383ffff */
[----:B------:R-:W-:-:S00]  /*0800*/  NOP ;  /* 0x0000000000007918 */ /* 0x000fc00000000000 */
[----:B------:R-:W-:-:S00]  /*0810*/  NOP ;  /* 0x0000000000007918 */ /* 0x000fc00000000000 */
[----:B------:R-:W-:-:S00]  /*0820*/  NOP ;  /* 0x0000000000007918 */ /* 0x000fc00000000000 */
[----:B------:R-:W-:-:S00]  /*0830*/  NOP ;  /* 0x0000000000007918 */ /* 0x000fc00000000000 */
[----:B------:R-:W-:-:S00]  /*0840*/  NOP ;  /* 0x0000000000007918 */ /* 0x000fc00000000000 */
[----:B------:R-:W-:-:S00]  /*0850*/  NOP ;  /* 0x0000000000007918 */ /* 0x000fc00000000000 */
[----:B------:R-:W-:-:S00]  /*0860*/  NOP ;  /* 0x0000000000007918 */ /* 0x000fc00000000000 */
[----:B------:R-:W-:-:S00]  /*0870*/  NOP ;  /* 0x0000000000007918 */ /* 0x000fc00000000000 */
.L_x_30:


//--------------------- .text._Z8affinityPfS_iifiiiS_Pi --------------------------
	.section	.text._Z8affinityPfS_iifiiiS_Pi,"ax",@progbits
	.align	128
        .global         _Z8affinityPfS_iifiiiS_Pi
        .type           _Z8affinityPfS_iifiiiS_Pi,@function
        .size           _Z8affinityPfS_iifiiiS_Pi,(.L_x_31 - _Z8affinityPfS_iifiiiS_Pi)
        .other          _Z8affinityPfS_iifiiiS_Pi,@"STO_CUDA_ENTRY STV_DEFAULT"
_Z8affinityPfS_iifiiiS_Pi:
.text._Z8affinityPfS_iifiiiS_Pi:
[----:B------:R-:W-:Y:S01]  /*0000*/  LDC R1, c[0x0][0x37c] ;  /* 0x0000df00ff017b82 */ /* 0x000fe20000000800 */
[----:B------:R-:W0:Y:S07]  /*0010*/  S2R R16, SR_CTAID.X ;  /* 0x0000000000107919 */ /* 0x000e2e0000002500 */
[----:B------:R-:W1:Y:S01]  /*0020*/  S2UR UR4, SR_CTAID.Y ;  /* 0x00000000000479c3 */ /* 0x000e620000002600 */
[----:B------:R-:W2:Y:S01]  /*0030*/  LDCU UR7, c[0x0][0x394] ;  /* 0x00007280ff0777ac */ /* 0x000ea20008000800 */
[----:B------:R-:W-:Y:S01]  /*0040*/  HFMA2 R24, -RZ, RZ, 0, 0 ;  /* 0x00000000ff187431 */ /* 0x000fe200000001ff */
[----:B------:R-:W0:Y:S01]  /*0050*/  S2R R17, SR_TID.X ;  /* 0x0000000000117919 */ /* 0x000e220000002100 */
[----:B------:R-:W3:Y:S01]  /*0060*/  LDCU UR11, c[0x0][0x390] ;  /* 0x00007200ff0b77ac */ /* 0x000ee20008000800 */
[----:B------:R-:W4:Y:S03]  /*0070*/  S2R R5, SR_TID.Y ;  /* 0x0000000000057919 */ /* 0x000f260000002200 */
[----:B------:R-:W5:Y:S01]  /*0080*/  S2UR UR6, SR_CgaCtaId ;  /* 0x00000000000679c3 */ /* 0x000f620000008800 */
[----:B------:R-:W-:Y:S01]  /*0090*/  UMOV UR5, 0x400 ;  /* 0x0000040000057882 */ /* 0x000fe20000000000 */
[----:B------:R-:W-:-:S02]  /*00a0*/  UMOV UR8, 0x400 ;  /* 0x0000040000087882 */ /* 0x000fc40000000000 */
[----:B------:R-:W-:-:S04]  /*00b0*/  UIADD3 UR8, UPT, UPT, UR8, 0x400, URZ ;  /* 0x0000040008087890 */ /* 0x000fc8000fffe0ff */
[----:B------:R-:W3:Y:S01]  /*00c0*/  LDC.64 R6, c[0x0][0x3b0] ;  /* 0x0000ec00ff067b82 */ /* 0x000ee20000000a00 */
[----:B--2---:R-:W-:-:S07]  /*00d0*/  UISETP.GE.AND UP0, UPT, UR7, 0x1, UPT ;  /* 0x000000010700788c */ /* 0x004fce000bf06270 */
[----:B------:R-:W2:Y:S01]  /*00e0*/  S2UR UR9, SR_CgaCtaId ;  /* 0x00000000000979c3 */ /* 0x000ea20000008800 */
[----:B-1----:R-:W-:Y:S02]  /*00f0*/  USHF.L.U32 UR4, UR4, 0x4, URZ ;  /* 0x0000000404047899 */ /* 0x002fe400080006ff */
[----:B-----5:R-:W-:Y:S01]  /*0100*/  ULEA UR10, UR6, UR5, 0x18 ;  /* 0x00000005060a7291 */ /* 0x020fe2000f8ec0ff */
[----:B0-----:R-:W-:-:S03]  /*0110*/  LEA R4, R16, R17, 0x4 ;  /* 0x0000001110047211 */ /* 0x001fc600078e20ff */
[C---:B----4-:R-:W-:Y:S02]  /*0120*/  IADD3 R3, PT, PT, R5.reuse, UR4, RZ ;  /* 0x0000000405037c10 */ /* 0x050fe4000fffe0ff */
[----:B------:R-:W-:Y:S02]  /*0130*/  LEA R2, R5, UR10, 0x6 ;  /* 0x0000000a05027c11 */ /* 0x000fe4000f8e30ff */
[----:B------:R-:W-:Y:S01]  /*0140*/  VIMNMX R0, PT, PT, R4, R3, !PT ;  /* 0x0000000304007248 */ /* 0x000fe20007fe0100 */
[----:B---3--:R-:W-:-:S03]  /*0150*/  IMAD.WIDE.U32 R22, R3, 0x4, R6 ;  /* 0x0000000403167825 */ /* 0x008fc600078e0006 */
[----:B------:R-:W-:Y:S01]  /*0160*/  ISETP.GE.AND P2, PT, R0, UR11, PT ;  /* 0x0000000b00007c0c */ /* 0x000fe2000bf46270 */
[----:B--2---:R-:W-:Y:S01]  /*0170*/  ULEA UR8, UR9, UR8, 0x18 ;  /* 0x0000000809087291 */ /* 0x004fe2000f8ec0ff */
[----:B------:R-:W-:Y:S01]  /*0180*/  LEA R0, R17, R2, 0x2 ;  /* 0x0000000211007211 */ /* 0x000fe200078e10ff */
[----:B------:R-:W0:Y:S01]  /*0190*/  LDCU.64 UR10, c[0x0][0x358] ;  /* 0x00006b00ff0a77ac */ /* 0x000e220008000a00 */
[----:B------:R-:W-:Y:S09]  /*01a0*/  BRA.U !UP0, `(.L_x_10) ;  /* 0x0000000508647547 */ /* 0x000ff2000b800000 */
[----:B------:R-:W1:Y:S01]  /*01b0*/  LDCU UR9, c[0x0][0x390] ;  /* 0x00007200ff0977ac */ /* 0x000e620008000800 */
[----:B------:R-:W-:Y:S02]  /*01c0*/  LEA R16, R16, R5, 0x4 ;  /* 0x0000000510107211 */ /* 0x000fe400078e20ff */
[----:B------:R-:W-:Y:S01]  /*01d0*/  MOV R24, RZ ;  /* 0x000000ff00187202 */ /* 0x000fe20000000f00 */
[----:B------:R-:W-:Y:S01]  /*01e0*/  UIADD3 UR5, UPT, UPT, UR5, 0x400, URZ ;  /* 0x0000040005057890 */ /* 0x000fe2000fffe0ff */
[----:B------:R-:W-:Y:S01]  /*01f0*/  MOV R18, R17 ;  /* 0x0000001100127202 */ /* 0x000fe20000000f00 */
[----:B------:R-:W-:Y:S01]  /*0200*/  UIMAD UR4, UR4, UR7, URZ ;  /* 0x00000007040472a4 */ /* 0x000fe2000f8e02ff */
[----:B------:R-:W-:Y:S01]  /*0210*/  IMAD.WIDE.U32 R6, R16, 0x4, R6 ;  /* 0x0000000410067825 */ /* 0x000fe200078e0006 */
[----:B------:R-:W-:Y:S01]  /*0220*/  ULEA UR5, UR6, UR5, 0x18 ;  /* 0x0000000506057291 */ /* 0x000fe2000f8ec0ff */
[----:B------:R-:W2:Y:S05]  /*0230*/  LDCU UR6, c[0x0][0x390] ;  /* 0x00007200ff0677ac */ /* 0x000eaa0008000800 */
[----:B------:R-:W-:Y:S01]  /*0240*/  LEA R20, R17, UR5, 0x6 ;  /* 0x0000000511147c11 */ /* 0x000fe2000f8e30ff */
[----:B------:R-:W-:Y:S01]  /*0250*/  UIADD3 UR7, UPT, UPT, UR4, UR7, URZ ;  /* 0x0000000704077290 */ /* 0x000fe2000fffe0ff */
[----:B-1----:R-:W-:-:S03]  /*0260*/  ISETP.GE.AND P0, PT, R3, UR9, PT ;  /* 0x0000000903007c0c */ /* 0x002fc6000bf06270 */
[----:B------:R-:W-:Y:S01]  /*0270*/  IMAD R19, R17, -0x3c, R20 ;  /* 0xffffffc411137824 */ /* 0x000fe200078e0214 */
[----:B------:R-:W-:-:S09]  /*0280*/  LEA R20, R5, R20, 0x2 ;  /* 0x0000001405147211 */ /* 0x000fd200078e10ff */
.L_x_11:
[----:B--2---:R-:W-:Y:S01]  /*0290*/  ISETP.GE.AND P1, PT, R16, UR6, PT ;  /* 0x0000000610007c0c */ /* 0x004fe2000bf26270 */
[----:B0-----:R-:W2:Y:S01]  /*02a0*/  @!P0 LDG.E R13, desc[UR10][R22.64] ;  /* 0x0000000a160d8981 */ /* 0x001ea2000c1e1900 */
[----:B------:R-:W2:Y:S08]  /*02b0*/  @!P0 LDC R12, c[0x0][0x394] ;  /* 0x0000e500ff0c8b82 */ /* 0x000eb00000000800 */
[----:B------:R-:W0:Y:S03]  /*02c0*/  @!P0 LDC.64 R10, c[0x0][0x388] ;  /* 0x0000e200ff0a8b82 */ /* 0x000e260000000a00 */
[----:B------:R-:W3:Y:S01]  /*02d0*/  @!P1 LDG.E R15, desc[UR10][R6.64] ;  /* 0x0000000a060f9981 */ /* 0x000ee2000c1e1900 */
[----:B------:R-:W-:Y:S01]  /*02e0*/  HFMA2 R29, -RZ, RZ, 0, 0 ;  /* 0x00000000ff1d7431 */ /* 0x000fe200000001ff */
[----:B------:R-:W-:-:S03]  /*02f0*/  MOV R27, RZ ;  /* 0x000000ff001b7202 */ /* 0x000fc60000000f00 */
[----:B------:R-:W3:Y:S08]  /*0300*/  @!P1 LDC R14, c[0x0][0x394] ;  /* 0x0000e500ff0e9b82 */ /* 0x000ef00000000800 */
[----:B------:R-:W1:Y:S01]  /*0310*/  @!P1 LDC.64 R8, c[0x0][0x388] ;  /* 0x0000e200ff089b82 */ /* 0x000e620000000a00 */
[----:B--2---:R-:W-:-:S04]  /*0320*/  @!P0 IMAD R13, R13, R12, R18 ;  /* 0x0000000c0d0d8224 */ /* 0x004fc800078e0212 */
[----:B0-----:R-:W-:-:S05]  /*0330*/  @!P0 IMAD.WIDE R10, R13, 0x4, R10 ;  /* 0x000000040d0a8825 */ /* 0x001fca00078e020a */
[----:B------:R-:W2:Y:S01]  /*0340*/  @!P0 LDG.E R27, desc[UR10][R10.64] ;  /* 0x0000000a0a1b8981 */ /* 0x000ea2000c1e1900 */
[----:B---3--:R-:W-:-:S04]  /*0350*/  @!P1 IMAD R15, R15, R14, R18 ;  /* 0x0000000e0f0f9224 */ /* 0x008fc800078e0212 */
[----:B-1----:R-:W-:-:S05]  /*0360*/  @!P1 IMAD.WIDE R8, R15, 0x4, R8 ;  /* 0x000000040f089825 */ /* 0x002fca00078e0208 */
[----:B------:R-:W3:Y:S01]  /*0370*/  @!P1 LDG.E R29, desc[UR10][R8.64] ;  /* 0x0000000a081d9981 */ /* 0x000ee2000c1e1900 */
[----:B------:R-:W-:-:S04]  /*0380*/  UIADD3 UR4, UPT, UPT, UR4, 0x10, URZ ;  /* 0x0000001004047890 */ /* 0x000fc8000fffe0ff */
[----:B------:R-:W-:Y:S01]  /*0390*/  UISETP.GE.AND UP0, UPT, UR4, UR7, UPT ;  /* 0x000000070400728c */ /* 0x000fe2000bf06270 */
[----:B------:R-:W-:Y:S01]  /*03a0*/  IADD3 R18, PT, PT, R18, 0x10, RZ ;  /* 0x0000001012127810 */ /* 0x000fe20007ffe0ff */
[----:B--2---:R-:W-:Y:S04]  /*03b0*/  STS [R0], R27 ;  /* 0x0000001b00007388 */ /* 0x004fe80000000800 */
[----:B---3--:R-:W-:Y:S01]  /*03c0*/  STS [R20], R29 ;  /* 0x0000001d14007388 */ /* 0x008fe20000000800 */
[----:B------:R-:W-:Y:S06]  /*03d0*/  BAR.SYNC.DEFER_BLOCKING 0x0 ;  /* 0x0000000000007b1d */ /* 0x000fec0000010000 */
[----:B------:R-:W-:Y:S04]  /*03e0*/  LDS R25, [R19] ;  /* 0x0000000013197984 */ /* 0x000fe80000000800 */
[----:B------:R-:W0:Y:S04]  /*03f0*/  LDS.128 R12, [R2] ;  /* 0x00000000020c7984 */ /* 0x000e280000000c00 */
[----:B------:R-:W1:Y:S04]  /*0400*/  LDS R26, [R19+0x40] ;  /* 0x00004000131a7984 */ /* 0x000e680000000800 */
[----:B------:R-:W2:Y:S04]  /*0410*/  LDS R21, [R19+0x80] ;  /* 0x0000800013157984 */ /* 0x000ea80000000800 */
[----:B------:R-:W-:Y:S04]  /*0420*/  LDS.128 R8, [R2+0x10] ;  /* 0x0000100002087984 */ /* 0x000fe80000000c00 */
[----:B------:R-:W-:Y:S01]  /*0430*/  LDS R27, [R19+0x180] ;  /* 0x00018000131b7984 */ /* 0x000fe20000000800 */
[----:B0-----:R-:W-:-:S03]  /*0440*/  FADD R25, R12, -R25 ;  /* 0x800000190c197221 */ /* 0x001fc60000000000 */
[----:B------:R-:W0:Y:S01]  /*0450*/  LDS R12, [R19+0xc0] ;  /* 0x0000c000130c7984 */ /* 0x000e220000000800 */
[----:B------:R-:W-:-:S03]  /*0460*/  FFMA R28, R25, R25, R24 ;  /* 0x00000019191c7223 */ /* 0x000fc60000000018 */
[----:B------:R-:W3:Y:S04]  /*0470*/  LDS R25, [R19+0x100] ;  /* 0x0001000013197984 */ /* 0x000ee80000000800 */
[----:B------:R-:W4:Y:S01]  /*0480*/  LDS R24, [R19+0x140] ;  /* 0x0001400013187984 */ /* 0x000f220000000800 */
[----:B-1----:R-:W-:Y:S01]  /*0490*/  FADD R13, -R26, R13 ;  /* 0x0000000d1a0d7221 */ /* 0x002fe20000000100 */
[----:B--2---:R-:W-:-:S03]  /*04a0*/  FADD R21, -R21, R14 ;  /* 0x0000000e15157221 */ /* 0x004fc60000000100 */
[----:B------:R-:W-:-:S04]  /*04b0*/  FFMA R28, R13, R13, R28 ;  /* 0x0000000d0d1c7223 */ /* 0x000fc8000000001c */
[----:B------:R-:W-:Y:S02]  /*04c0*/  FFMA R28, R21, R21, R28 ;  /* 0x00000015151c7223 */ /* 0x000fe4000000001c */
[----:B------:R-:W-:Y:S01]  /*04d0*/  LDS R21, [R19+0x280] ;  /* 0x0002800013157984 */ /* 0x000fe20000000800 */
[----:B0-----:R-:W-:Y:S01]  /*04e0*/  FADD R15, -R12, R15 ;  /* 0x0000000f0c0f7221 */ /* 0x001fe20000000100 */
[----:B---3--:R-:W-:-:S03]  /*04f0*/  FADD R25, R8, -R25 ;  /* 0x8000001908197221 */ /* 0x008fc60000000000 */
[----:B------:R-:W-:Y:S01]  /*0500*/  FFMA R28, R15, R15, R28 ;  /* 0x0000000f0f1c7223 */ /* 0x000fe2000000001c */
[----:B------:R-:W0:Y:S03]  /*0510*/  LDS R8, [R19+0x1c0] ;  /* 0x0001c00013087984 */ /* 0x000e260000000800 */
[----:B------:R-:W-:Y:S01]  /*0520*/  FFMA R28, R25, R25, R28 ;  /* 0x00000019191c7223 */ /* 0x000fe2000000001c */
[----:B------:R-:W-:Y:S04]  /*0530*/  LDS.128 R12, [R2+0x20] ;  /* 0x00002000020c7984 */ /* 0x000fe80000000c00 */
[----:B------:R-:W1:Y:S01]  /*0540*/  LDS R25, [R19+0x200] ;  /* 0x0002000013197984 */ /* 0x000e620000000800 */
[----:B----4-:R-:W-:-:S03]  /*0550*/  FADD R9, -R24, R9 ;  /* 0x0000000918097221 */ /* 0x010fc60000000100 */
[----:B------:R-:W2:Y:S01]  /*0560*/  LDS R24, [R19+0x240] ;  /* 0x0002400013187984 */ /* 0x000ea20000000800 */
[----:B------:R-:W-:Y:S01]  /*0570*/  FFMA R28, R9, R9, R28 ;  /* 0x00000009091c7223 */ /* 0x000fe2000000001c */
[----:B------:R-:W-:-:S04]  /*0580*/  FADD R27, -R27, R10 ;  /* 0x0000000a1b1b7221 */ /* 0x000fc80000000100 */
[----:B------:R-:W-:Y:S01]  /*0590*/  FFMA R28, R27, R27, R28 ;  /* 0x0000001b1b1c7223 */ /* 0x000fe2000000001c */
[----:B0-----:R-:W-:-:S04]  /*05a0*/  FADD R11, -R8, R11 ;  /* 0x0000000b080b7221 */ /* 0x001fc80000000100 */
[----:B------:R-:W-:Y:S02]  /*05b0*/  FFMA R28, R11, R11, R28 ;  /* 0x0000000b0b1c7223 */ /* 0x000fe4000000001c */
[----:B------:R-:W-:Y:S01]  /*05c0*/  LDS.128 R8, [R2+0x30] ;  /* 0x0000300002087984 */ /* 0x000fe20000000c00 */
[----:B-1----:R-:W-:-:S03]  /*05d0*/  FADD R25, R12, -R25 ;  /* 0x800000190c197221 */ /* 0x002fc60000000000 */
[----:B------:R-:W0:Y:S01]  /*05e0*/  LDS R12, [R19+0x2c0] ;  /* 0x0002c000130c7984 */ /* 0x000e220000000800 */
[----:B------:R-:W-:Y:S01]  /*05f0*/  FFMA R28, R25, R25, R28 ;  /* 0x00000019191c7223 */ /* 0x000fe2000000001c */
[----:B--2---:R-:W-:Y:S02]  /*0600*/  FADD R25, -R24, R13 ;  /* 0x0000000d18197221 */ /* 0x004fe40000000100 */
[----:B------:R-:W1:Y:S04]  /*0610*/  LDS R13, [R19+0x300] ;  /* 0x00030000130d7984 */ /* 0x000e680000000800 */
[----:B------:R-:W2:Y:S01]  /*0620*/  LDS R24, [R19+0x340] ;  /* 0x0003400013187984 */ /* 0x000ea20000000800 */
[----:B------:R-:W-:-:S03]  /*0630*/  FFMA R28, R25, R25, R28 ;  /* 0x00000019191c7223 */ /* 0x000fc6000000001c */
[----:B------:R-:W3:Y:S01]  /*0640*/  LDS R25, [R19+0x380] ;  /* 0x0003800013197984 */ /* 0x000ee20000000800 */
[----:B------:R-:W-:-:S03]  /*0650*/  FADD R21, -R21, R14 ;  /* 0x0000000e15157221 */ /* 0x000fc60000000100 */
[----:B------:R-:W4:Y:S01]  /*0660*/  LDS R14, [R19+0x3c0] ;  /* 0x0003c000130e7984 */ /* 0x000f220000000800 */
[----:B------:R-:W-:Y:S01]  /*0670*/  FFMA R28, R21, R21, R28 ;  /* 0x00000015151c7223 */ /* 0x000fe2000000001c */
[----:B0-----:R-:W-:-:S04]  /*0680*/  FADD R15, -R12, R15 ;  /* 0x0000000f0c0f7221 */ /* 0x001fc80000000100 */
[----:B------:R-:W-:Y:S01]  /*0690*/  FFMA R28, R15, R15, R28 ;  /* 0x0000000f0f1c7223 */ /* 0x000fe2000000001c */
[----:B-1----:R-:W-:Y:S01]  /*06a0*/  FADD R13, R8, -R13 ;  /* 0x8000000d080d7221 */ /* 0x002fe20000000000 */
[----:B--2---:R-:W-:-:S03]  /*06b0*/  FADD R9, -R24, R9 ;  /* 0x0000000918097221 */ /* 0x004fc60000000100 */
[----:B------:R-:W-:Y:S01]  /*06c0*/  FFMA R28, R13, R13, R28 ;  /* 0x0000000d0d1c7223 */ /* 0x000fe2000000001c */
[----:B---3--:R-:W-:-:S03]  /*06d0*/  FADD R25, -R25, R10 ;  /* 0x0000000a19197221 */ /* 0x008fc60000000100 */
[----:B------:R-:W-:Y:S01]  /*06e0*/  FFMA R28, R9, R9, R28 ;  /* 0x00000009091c7223 */ /* 0x000fe2000000001c */
[----:B----4-:R-:W-:-:S03]  /*06f0*/  FADD R11, -R14, R11 ;  /* 0x0000000b0e0b7221 */ /* 0x010fc60000000100 */
[----:B------:R-:W-:-:S04]  /*0700*/  FFMA R28, R25, R25, R28 ;  /* 0x00000019191c7223 */ /* 0x000fc8000000001c */
[----:B------:R-:W-:Y:S01]  /*0710*/  FFMA R24, R11, R11, R28 ;  /* 0x0000000b0b187223 */ /* 0x000fe2000000001c */
[----:B------:R-:W-:Y:S06]  /*0720*/  BAR.SYNC.DEFER_BLOCKING 0x0 ;  /* 0x0000000000007b1d */ /* 0x000fec0000010000 */
[----:B------:R-:W-:Y:S05]  /*0730*/  BRA.U !UP0, `(.L_x_11) ;  /* 0xfffffff908d47547 */ /* 0x000fea000b83ffff */
.L_x_10:
[----:B------:R-:W-:Y:S01]  /*0740*/  LEA R16, R5, UR8, 0x6 ;  /* 0x0000000805107c11 */ /* 0x000fe2000f8e30ff */
[----:B------:R-:W-:Y:S04]  /*0750*/  BSSY.RECONVERGENT B0, `(.L_x_12) ;  /* 0x000002e000007945 */ /* 0x000fe80003800200 */
[----:B------:R-:W-:Y:S05]  /*0760*/  @P2 BRA `(.L_x_13) ;  /* 0x0000000000a42947 */ /* 0x000fea0003800000 */
[----:B------:R-:W1:Y:S01]  /*0770*/  LDC R9, c[0x0][0x398] ;  /* 0x0000e600ff097b82 */ /* 0x000e620000000800 */
[----:B------:R-:W-:Y:S01]  /*0780*/  BSSY.RECONVERGENT B1, `(.L_x_14) ;  /* 0x000000d000017945 */ /* 0x000fe20003800200 */
[----:B-1----:R-:W1:Y:S08]  /*0790*/  MUFU.RCP R5, R9 ;  /* 0x0000000900057308 */ /* 0x002e700000001000 */
[----:B------:R-:W2:Y:S01]  /*07a0*/  FCHK P0, -R24, R9 ;  /* 0x0000000918007302 */ /* 0x000ea20000000100 */
[----:B-1----:R-:W-:-:S04]  /*07b0*/  FFMA R6, R5, -R9, 1 ;  /* 0x3f80000005067423 */ /* 0x002fc80000000809 */
[----:B------:R-:W-:-:S04]  /*07c0*/  FFMA R5, R5, R6, R5 ;  /* 0x0000000605057223 */ /* 0x000fc80000000005 */
[----:B------:R-:W-:-:S04]  /*07d0*/  FFMA R7, R5, -R24, RZ ;  /* 0x8000001805077223 */ /* 0x000fc800000000ff */
[----:B------:R-:W-:-:S04]  /*07e0*/  FFMA R6, R7, -R9, -R24 ;  /* 0x8000000907067223 */ /* 0x000fc80000000818 */
[----:B------:R-:W-:Y:S01]  /*07f0*/  FFMA R8, R5, R6, R7 ;  /* 0x0000000605087223 */ /* 0x000fe20000000007 */
[----:B--2---:R-:W-:Y:S06]  /*0800*/  @!P0 BRA `(.L_x_15) ;  /* 0x0000000000108947 */ /* 0x004fec0003800000 */
[----:B------:R-:W-:Y:S01]  /*0810*/  FADD R5, -R24, -RZ ;  /* 0x800000ff18057221 */ /* 0x000fe20000000100 */
[----:B------:R-:W-:-:S07]  /*0820*/  MOV R8, 0x840 ;  /* 0x0000084000087802 */ /* 0x000fce0000000f00 */
[----:B0-----:R-:W-:Y:S05]  /*0830*/  CALL.REL.NOINC `($__internal_1_$__cuda_sm3x_div_rn_noftz_f32_slowpath) ;  /* 0x0000000400587944 */ /* 0x001fea0003c00000 */
[----:B------:R-:W-:-:S07]  /*0840*/  MOV R8, R5 ;  /* 0x0000000500087202 */ /* 0x000fce0000000f00 */
.L_x_15:
[----:B0-----:R-:W-:Y:S05]  /*0850*/  BSYNC.RECONVERGENT B1 ;  /* 0x0000000000017941 */ /* 0x001fea0003800200 */
.L_x_14:
[----:B------:R-:W0:Y:S01]  /*0860*/  LDC.64 R6, c[0x0][0x3b0] ;  /* 0x0000ec00ff067b82 */ /* 0x000e220000000a00 */
[----:B------:R-:W1:Y:S01]  /*0870*/  LDCU UR4, c[0x0][0x39c] ;  /* 0x00007380ff0477ac */ /* 0x000e620008000800 */
[----:B------:R-:W1:Y:S06]  /*0880*/  LDCU.64 UR6, c[0x0][0x3a0] ;  /* 0x00007400ff0677ac */ /* 0x000e6c0008000a00 */
[----:B------:R-:W2:Y:S01]  /*0890*/  LDC R9, c[0x0][0x394] ;  /* 0x0000e500ff097b82 */ /* 0x000ea20000000800 */
[----:B0-----:R-:W-:-:S07]  /*08a0*/  IMAD.WIDE.U32 R4, R4, 0x4, R6 ;  /* 0x0000000404047825 */ /* 0x001fce00078e0006 */
[----:B------:R-:W0:Y:S01]  /*08b0*/  LDC.64 R6, c[0x0][0x388] ;  /* 0x0000e200ff067b82 */ /* 0x000e220000000a00 */
[----:B------:R-:W2:Y:S01]  /*08c0*/  LDG.E R4, desc[UR10][R4.64] ;  /* 0x0000000a04047981 */ /* 0x000ea2000c1e1900 */
[----:B-1----:R-:W-:Y:S01]  /*08d0*/  UIMAD UR4, UR7, UR4, UR6 ;  /* 0x00000004070472a4 */ /* 0x002fe2000f8e0206 */
[----:B------:R-:W-:Y:S01]  /*08e0*/  HFMA2 R11, -RZ, RZ, 0.96630859375, -0.0022525787353515625 ;  /* 0x3bbb989dff0b7431 */ /* 0x000fe200000001ff */
[----:B------:R-:W-:-:S04]  /*08f0*/  MOV R13, 0x437c0000 ;  /* 0x437c0000000d7802 */ /* 0x000fc80000000f00 */
[----:B--2---:R-:W-:-:S04]  /*0900*/  IMAD R9, R4, R9, UR4 ;  /* 0x0000000404097e24 */ /* 0x004fc8000f8e0209 */
[----:B0-----:R-:W-:-:S05]  /*0910*/  IMAD.WIDE R6, R9, 0x4, R6 ;  /* 0x0000000409067825 */ /* 0x001fca00078e0206 */
[----:B------:R0:W2:Y:S01]  /*0920*/  LDG.E R9, desc[UR10][R6.64] ;  /* 0x0000000a06097981 */ /* 0x0000a2000c1e1900 */
[----:B------:R-:W-:-:S04]  /*0930*/  FFMA.SAT R4, R8, R11, 0.5 ;  /* 0x3f00000008047423 */ /* 0x000fc8000000200b */
[----:B------:R-:W-:-:S04]  /*0940*/  FFMA.RM R4, R4, R13, 12582913 ;  /* 0x4b40000104047423 */ /* 0x000fc8000000400d */
[C---:B------:R-:W-:Y:S01]  /*0950*/  FADD R5, R4.reuse, -12583039 ;  /* 0xcb40007f04057421 */ /* 0x040fe20000000000 */
[----:B------:R-:W-:Y:S02]  /*0960*/  SHF.L.U32 R4, R4, 0x17, RZ ;  /* 0x0000001704047819 */ /* 0x000fe400000006ff */
[----:B0-----:R-:W-:Y:S01]  /*0970*/  LEA R7, R17, R16, 0x2 ;  /* 0x0000001011077211 */ /* 0x001fe200078e10ff */
[----:B------:R-:W-:-:S04]  /*0980*/  FFMA R5, R8, 1.4426950216293334961, -R5 ;  /* 0x3fb8aa3b08057823 */ /* 0x000fc80000000805 */
[----:B------:R-:W-:-:S06]  /*0990*/  FFMA R5, R8, 1.925963033500011079e-08, R5 ;  /* 0x32a5706008057823 */ /* 0x000fcc0000000005 */
[----:B------:R-:W0:Y:S02]  /*09a0*/  MUFU.EX2 R5, R5 ;  /* 0x0000000500057308 */ /* 0x000e240000000800 */
[----:B0-----:R-:W-:-:S05]  /*09b0*/  FMUL R4, R4, R5 ;  /* 0x0000000504047220 */ /* 0x001fca0000400000 */
[----:B------:R3:W-:Y:S01]  /*09c0*/  STS [R7], R4 ;  /* 0x0000000407007388 */ /* 0x0007e20000000800 */
[----:B--2---:R-:W-:-:S05]  /*09d0*/  FMUL R9, R4, R9 ;  /* 0x0000000904097220 */ /* 0x004fca0000400000 */
[----:B------:R3:W-:Y:S01]  /*09e0*/  STS [R0], R9 ;  /* 0x0000000900007388 */ /* 0x0007e20000000800 */
[----:B------:R-:W-:Y:S05]  /*09f0*/  BRA `(.L_x_16) ;  /* 0x00000000000c7947 */ /* 0x000fea0003800000 */
.L_x_13:
[----:B------:R-:W-:Y:S01]  /*0a00*/  LEA R4, R17, R16, 0x2 ;  /* 0x0000001011047211 */ /* 0x000fe200078e10ff */
[----:B------:R1:W-:Y:S04]  /*0a10*/  STS [R0], RZ ;  /* 0x000000ff00007388 */ /* 0x0003e80000000800 */
[----:B------:R1:W-:Y:S02]  /*0a20*/  STS [R4], RZ ;  /* 0x000000ff04007388 */ /* 0x0003e40000000800 */
.L_x_16:
[----:B0-----:R-:W-:Y:S05]  /*0a30*/  BSYNC.RECONVERGENT B0 ;  /* 0x0000000000007941 */ /* 0x001fea0003800200 */
.L_x_12:
[----:B------:R-:W0:Y:S01]  /*0a40*/  LDCU UR4, c[0x0][0x390] ;  /* 0x00007200ff0477ac */ /* 0x000e220008000800 */
[----:B------:R-:W-:Y:S01]  /*0a50*/  BAR.SYNC.DEFER_BLOCKING 0x0 ;  /* 0x0000000000007b1d */ /* 0x000fe20000010000 */
[----:B0-----:R-:W-:-:S04]  /*0a60*/  ISETP.GE.AND P0, PT, R3, UR4, PT ;  /* 0x0000000403007c0c */ /* 0x001fc8000bf06270 */
[----:B------:R-:W-:-:S13]  /*0a70*/  ISETP.NE.OR P0, PT, R17, RZ, P0 ;  /* 0x000000ff1100720c */ /* 0x000fda0000705670 */
[----:B------:R-:W-:Y:S05]  /*0a80*/  @P0 EXIT ;  /* 0x000000000000094d */ /* 0x000fea0003800000 */
[----:B-1-3--:R-:W2:Y:S04]  /*0a90*/  LDG.E R0, desc[UR10][R22.64] ;  /* 0x0000000a16007981 */ /* 0x00aea8000c1e1900 */
[----:B------:R-:W0:Y:S04]  /*0aa0*/  LDS.128 R4, [R2] ;  /* 0x0000000002047984 */ /* 0x000e280000000c00 */
[----:B------:R-:W1:Y:S04]  /*0ab0*/  LDS.128 R12, [R2+0x10] ;  /* 0x00001000020c7984 */ /* 0x000e680000000c00 */
[----:B------:R-:W3:Y:S04]  /*0ac0*/  LDS.128 R8, [R2+0x20] ;  /* 0x0000200002087984 */ /* 0x000ee80000000c00 */
[----:B------:R-:W4:Y:S01]  /*0ad0*/  LDS.128 R24, [R2+0x30] ;  /* 0x0000300002187984 */ /* 0x000f220000000c00 */
[----:B0-----:R-:W-:-:S04]  /*0ae0*/  FADD R4, RZ, R4 ;  /* 0x00000004ff047221 */ /* 0x001fc80000000000 */
[----:B------:R-:W-:-:S04]  /*0af0*/  FADD R5, R4, R5 ;  /* 0x0000000504057221 */ /* 0x000fc80000000000 */
[----:B------:R-:W-:Y:S02]  /*0b00*/  FADD R6, R5, R6 ;  /* 0x0000000605067221 */ /* 0x000fe40000000000 */
[----:B------:R-:W2:Y:S02]  /*0b10*/  LDC.64 R4, c[0x0][0x380] ;  /* 0x0000e000ff047b82 */ /* 0x000ea40000000a00 */
[----:B------:R-:W-:-:S04]  /*0b20*/  FADD R7, R6, R7 ;  /* 0x0000000706077221 */ /* 0x000fc80000000000 */
[----:B-1----:R-:W-:-:S04]  /*0b30*/  FADD R12, R7, R12 ;  /* 0x0000000c070c7221 */ /* 0x002fc80000000000 */
[----:B------:R-:W-:-:S04]  /*0b40*/  FADD R13, R12, R13 ;  /* 0x0000000d0c0d7221 */ /* 0x000fc80000000000 */
[----:B------:R-:W-:-:S04]  /*0b50*/  FADD R14, R13, R14 ;  /* 0x0000000e0d0e7221 */ /* 0x000fc80000000000 */
[----:B------:R-:W-:-:S04]  /*0b60*/  FADD R15, R14, R15 ;  /* 0x0000000f0e0f7221 */ /* 0x000fc80000000000 */
[----:B---3--:R-:W-:Y:S02]  /*0b70*/  FADD R8, R15, R8 ;  /* 0x000000080f087221 */ /* 0x008fe40000000000 */
[----:B------:R-:W0:Y:S02]  /*0b80*/  LDS.128 R12, [R16] ;  /* 0x00000000100c7984 */ /* 0x000e240000000c00 */
[----:B------:R-:W-:-:S04]  /*0b90*/  FADD R9, R8, R9 ;  /* 0x0000000908097221 */ /* 0x000fc80000000000 */
[----:B------:R-:W-:-:S04]  /*0ba0*/  FADD R10, R9, R10 ;  /* 0x0000000a090a7221 */ /* 0x000fc80000000000 */
[----:B------:R-:W-:-:S04]  /*0bb0*/  FADD R11, R10, R11 ;  /* 0x0000000b0a0b7221 */ /* 0x000fc80000000000 */
[----:B----4-:R-:W-:Y:S02]  /*0bc0*/  FADD R24, R11, R24 ;  /* 0x000000180b187221 */ /* 0x010fe40000000000 */
[----:B------:R-:W1:Y:S02]  /*0bd0*/  LDS.128 R8, [R16+0x10] ;  /* 0x0000100010087984 */ /* 0x000e640000000c00 */
[----:B------:R-:W-:-:S04]  /*0be0*/  FADD R25, R24, R25 ;  /* 0x0000001918197221 */ /* 0x000fc80000000000 */
[----:B------:R-:W-:-:S04]  /*0bf0*/  FADD R26, R25, R26 ;  /* 0x0000001a191a7221 */ /* 0x000fc80000000000 */
[----:B------:R-:W-:Y:S02]  /*0c00*/  FADD R17, R26, R27 ;  /* 0x0000001b1a117221 */ /* 0x000fe40000000000 */
[----:B------:R-:W-:Y:S01]  /*0c10*/  LDS.128 R24, [R16+0x30] ;  /* 0x0000300010187984 */ /* 0x000fe20000000c00 */
[----:B--2---:R-:W-:-:S03]  /*0c20*/  IMAD.WIDE R2, R0, 0x4, R4 ;  /* 0x0000000400027825 */ /* 0x004fc600078e0204 */
[----:B------:R-:W2:Y:S04]  /*0c30*/  LDS.128 R4, [R16+0x20] ;  /* 0x0000200010047984 */ /* 0x000ea80000000c00 */
[----:B------:R3:W-:Y:S04]  /*0c40*/  REDG.E.ADD.F32.FTZ.RN.STRONG.GPU desc[UR10][R2.64], R17 ;  /* 0x00000011020079a6 */ /* 0x0007e8000c12f30a */
[----:B------:R-:W4:Y:S01]  /*0c50*/  LDG.E R22, desc[UR10][R22.64] ;  /* 0x0000000a16167981 */ /* 0x000f22000c1e1900 */
[----:B0-----:R-:W-:-:S04]  /*0c60*/  FADD R12, RZ, R12 ;  /* 0x0000000cff0c7221 */ /* 0x001fc80000000000 */
[----:B------:R-:W-:Y:S01]  /*0c70*/  FADD R13, R12, R13 ;  /* 0x0000000d0c0d7221 */ /* 0x000fe20000000000 */
[----:B---3--:R-:W4:Y:S03]  /*0c80*/  LDC.64 R2, c[0x0][0x3a8] ;  /* 0x0000ea00ff027b82 */ /* 0x008f260000000a00 */
[----:B------:R-:W-:-:S04]  /*0c90*/  FADD R14, R13, R14 ;  /* 0x0000000e0d0e7221 */ /* 0x000fc80000000000 */
[----:B------:R-:W-:-:S04]  /*0ca0*/  FADD R15, R14, R15 ;  /* 0x0000000f0e0f7221 */ /* 0x000fc80000000000 */
[----:B-1----:R-:W-:-:S04]  /*0cb0*/  FADD R8, R15, R8 ;  /* 0x000000080f087221 */ /* 0x002fc80000000000 */
[----:B------:R-:W-:-:S04]  /*0cc0*/  FADD R9, R8, R9 ;  /* 0x0000000908097221 */ /* 0x000fc80000000000 */
[----:B------:R-:W-:-:S04]  /*0cd0*/  FADD R10, R9, R10 ;  /* 0x0000000a090a7221 */ /* 0x000fc80000000000 */
[----:B------:R-:W-:-:S04]  /*0ce0*/  FADD R11, R10, R11 ;  /* 0x0000000b0a0b7221 */ /* 0x000fc80000000000 */
[----:B--2---:R-:W-:-:S04]  /*0cf0*/  FADD R4, R11, R4 ;  /* 0x000000040b047221 */ /* 0x004fc80000000000 */
[----:B------:R-:W-:-:S04]  /*0d00*/  FADD R5, R4, R5 ;  /* 0x0000000504057221 */ /* 0x000fc80000000000 */
[----:B------:R-:W-:-:S04]  /*0d10*/  FADD R6, R5, R6 ;  /* 0x0000000605067221 */ /* 0x000fc80000000000 */
[----:B------:R-:W-:-:S04]  /*0d20*/  FADD R7, R6, R7 ;  /* 0x0000000706077221 */ /* 0x000fc80000000000 */
[----:B------:R-:W-:-:S04]  /*0d30*/  FADD R24, R7, R24 ;  /* 0x0000001807187221 */ /* 0x000fc80000000000 */
[----:B------:R-:W-:-:S04]  /*0d40*/  FADD R25, R24, R25 ;  /* 0x0000001918197221 */ /* 0x000fc80000000000 */
[----:B------:R-:W-:-:S04]  /*0d50*/  FADD R26, R25, R26 ;  /* 0x0000001a191a7221 */ /* 0x000fc80000000000 */
[----:B------:R-:W-:Y:S01]  /*0d60*/  FADD R27, R26, R27 ;  /* 0x0000001b1a1b7221 */ /* 0x000fe20000000000 */
[----:B----4-:R-:W-:-:S05]  /*0d70*/  IMAD.WIDE R22, R22, 0x4, R2 ;  /* 0x0000000416167825 */ /* 0x010fca00078e0202 */
[----:B------:R-:W-:Y:S01]  /*0d80*/  REDG.E.ADD.F32.FTZ.RN.STRONG.GPU desc[UR10][R22.64], R27 ;  /* 0x0000001b160079a6 */ /* 0x000fe2000c12f30a */
[----:B------:R-:W-:Y:S05]  /*0d90*/  EXIT ;  /* 0x000000000000794d */ /* 0x000fea0003800000 */
        .weak           $__internal_1_$__cuda_sm3x_div_rn_noftz_f32_slowpath
        .type           $__internal_1_$__cuda_sm3x_div_rn_noftz_f32_slowpath,@function
        .size           $__internal_1_$__cuda_sm3x_div_rn_noftz_f32_slowpath,(.L_x_31 - $__internal_1_$__cuda_sm3x_div_rn_noftz_f32_slowpath)
$__internal_1_$__cuda_sm3x_div_rn_noftz_f32_slowpath:
[----:B------:R-:W0:Y:S01]  /*0da0*/  LDC R6, c[0x0][0x398] ;  /* 0x0000e600ff067b82 */ /* 0x000e220000000800 */
[----:B------:R-:W-:Y:S01]  /*0db0*/  SHF.R.U32.HI R7, RZ, 0x17, R5 ;  /* 0x00000017ff077819 */ /* 0x000fe20000011605 */
[----:B------:R-:W1:Y:S01]  /*0dc0*/  LDCU UR4, c[0x0][0x398] ;  /* 0x00007300ff0477ac */ /* 0x000e620008000800 */
[----:B------:R-:W-:Y:S02]  /*0dd0*/  BSSY.RECONVERGENT B2, `(.L_x_17) ;  /* 0x0000063000027945 */ /* 0x000fe40003800200 */
[----:B------:R-:W-:-:S04]  /*0de0*/  LOP3.LUT R13, R7, 0xff, RZ, 0xc0, !PT ;  /* 0x000000ff070d7812 */ /* 0x000fc800078ec0ff */
[----:B------:R-:W-:Y:S02]  /*0df0*/  IADD3 R12, PT, PT, R13, -0x1, RZ ;  /* 0xffffffff0d0c7810 */ /* 0x000fe40007ffe0ff */
[----:B-1----:R-:W-:Y:S02]  /*0e00*/  MOV R10, UR4 ;  /* 0x00000004000a7c02 */ /* 0x002fe40008000f00 */
[----:B0-----:R-:W-:-:S04]  /*0e10*/  SHF.R.U32.HI R9, RZ, 0x17, R6 ;  /* 0x00000017ff097819 */ /* 0x001fc80000011606 */
[----:B------:R-:W-:-:S04]  /*0e20*/  LOP3.LUT R9, R9, 0xff, RZ, 0xc0, !PT ;  /* 0x000000ff09097812 */ /* 0x000fc800078ec0ff */
[----:B------:R-:W-:-:S04]  /*0e30*/  IADD3 R11, PT, PT, R9, -0x1, RZ ;  /* 0xffffffff090b7810 */ /* 0x000fc80007ffe0ff */
[----:B------:R-:W-:-:S04]  /*0e40*/  ISETP.GT.U32.AND P0, PT, R11, 0xfd, PT ;  /* 0x000000fd0b00780c */ /* 0x000fc80003f04070 */
[----:B------:R-:W-:-:S13]  /*0e50*/  ISETP.GT.U32.OR P0, PT, R12, 0xfd, P0 ;  /* 0x000000fd0c00780c */ /* 0x000fda0000704470 */
[----:B------:R-:W-:Y:S01]  /*0e60*/  @!P0 MOV R7, RZ ;  /* 0x000000ff00078202 */ /* 0x000fe20000000f00 */
        /* <DEDUP_REMOVED lines=19> */
[----:B------:R-:W-:Y:S01]  /*0fa0*/  @P0 MOV R7, RZ ;  /* 0x000000ff00070202 */ /* 0x000fe20000000f00 */
[----:B------:R-:W-:Y:S01]  /*0fb0*/  @!P0 FFMA R5, R5, 1.84467440737095516160e+19, RZ ;  /* 0x5f80000005058823 */ /* 0x000fe200000000ff */
[----:B------:R-:W-:Y:S01]  /*0fc0*/  @!P0 MOV R7, 0xffffffc0 ;  /* 0xffffffc000078802 */ /* 0x000fe20000000f00 */
[----:B------:R-:W-:-:S03]  /*0fd0*/  @!P1 FFMA R10, R6, 1.84467440737095516160e+19, RZ ;  /* 0x5f800000060a9823 */ /* 0x000fc600000000ff */
[----:B------:R-:W-:-:S07]  /*0fe0*/  @!P1 IADD3 R7, PT, PT, R7, 0x40, RZ ;  /* 0x0000004007079810 */ /* 0x000fce0007ffe0ff */
.L_x_18:
[----:B------:R-:W-:Y:S01]  /*0ff0*/  LEA R11, R9, 0xc0800000, 0x17 ;  /* 0xc0800000090b7811 */ /* 0x000fe200078eb8ff */
[----:B------:R-:W-:Y:S01]  /*1000*/  BSSY.RECONVERGENT B3, `(.L_x_23) ;  /* 0x0000036000037945 */ /* 0x000fe20003800200 */
[----:B------:R-:W-:Y:S02]  /*1010*/  IADD3 R6, PT, PT, R13, -0x7f, RZ ;  /* 0xffffff810d067810 */ /* 0x000fe40007ffe0ff */
[----:B------:R-:W-:-:S03]  /*1020*/  IADD3 R11, PT, PT, -R11, R10, RZ ;  /* 0x0000000a0b0b7210 */ /* 0x000fc60007ffe1ff */
[----:B------:R-:W-:Y:S01]  /*1030*/  IMAD R5, R6, -0x800000, R5 ;  /* 0xff80000006057824 */ /* 0x000fe200078e0205 */
[----:B------:R-:W0:Y:S01]  /*1040*/  MUFU.RCP R10, R11 ;  /* 0x0000000b000a7308 */ /* 0x000e220000001000 */
[----:B------:R-:W-:-:S04]  /*1050*/  FADD.FTZ R12, -R11, -RZ ;  /* 0x800000ff0b0c7221 */ /* 0x000fc80000010100 */
[----:B0-----:R-:W-:-:S04]  /*1060*/  FFMA R13, R10, R12, 1 ;  /* 0x3f8000000a0d7423 */ /* 0x001fc8000000000c */
[----:B------:R-:W-:-:S04]  /*1070*/  FFMA R15, R10, R13, R10 ;  /* 0x0000000d0a0f7223 */ /* 0x000fc8000000000a */
[----:B------:R-:W-:-:S04]  /*1080*/  FFMA R10, R5, R15, RZ ;  /* 0x0000000f050a7223 */ /* 0x000fc800000000ff */
[----:B------:R-:W-:-:S04]  /*1090*/  FFMA R13, R12, R10, R5 ;  /* 0x0000000a0c0d7223 */ /* 0x000fc80000000005 */
[----:B------:R-:W-:Y:S01]  /*10a0*/  FFMA R14, R15, R13, R10 ;  /* 0x0000000d0f0e7223 */ /* 0x000fe2000000000a */
[----:B------:R-:W-:-:S03]  /*10b0*/  IADD3 R10, PT, PT, R6, 0x7f, -R9 ;  /* 0x0000007f060a7810 */ /* 0x000fc60007ffe809 */
[----:B------:R-:W-:Y:S01]  /*10c0*/  FFMA R13, R12, R14, R5 ;  /* 0x0000000e0c0d7223 */ /* 0x000fe20000000005 */
[----:B------:R-:W-:-:S03]  /*10d0*/  IADD3 R10, PT, PT, R10, R7, RZ ;  /* 0x000000070a0a7210 */ /* 0x000fc60007ffe0ff */
[----:B------:R-:W-:-:S05]  /*10e0*/  FFMA R5, R15, R13, R14 ;  /* 0x0000000d0f057223 */ /* 0x000fca000000000e */
[----:B------:R-:W-:-:S04]  /*10f0*/  SHF.R.U32.HI R6, RZ, 0x17, R5 ;  /* 0x00000017ff067819 */ /* 0x000fc80000011605 */
[----:B------:R-:W-:-:S04]  /*1100*/  LOP3.LUT R6, R6, 0xff, RZ, 0xc0, !PT ;  /* 0x000000ff06067812 */ /* 0x000fc800078ec0ff */
[----:B------:R-:W-:-:S04]  /*1110*/  IADD3 R11, PT, PT, R6, R10, RZ ;  /* 0x0000000a060b7210 */ /* 0x000fc80007ffe0ff */
[----:B------:R-:W-:-:S04]  /*1120*/  IADD3 R6, PT, PT, R11, -0x1, RZ ;  /* 0xffffffff0b067810 */ /* 0x000fc80007ffe0ff */
        /* <DEDUP_REMOVED lines=9> */
[-CC-:B------:R-:W-:Y:S01]  /*11c0*/  FFMA.RZ R6, R15, R13.reuse, R14.reuse ;  /* 0x0000000d0f067223 */ /* 0x180fe2000000c00e */
[----:B------:R-:W-:Y:S01]  /*11d0*/  IADD3 R10, PT, PT, R11, 0x20, RZ ;  /* 0x000000200b0a7810 */ /* 0x000fe20007ffe0ff */
[-CC-:B------:R-:W-:Y:S01]  /*11e0*/  FFMA.RM R7, R15, R13.reuse, R14.reuse ;  /* 0x0000000d0f077223 */ /* 0x180fe2000000400e */
[----:B------:R-:W-:Y:S02]  /*11f0*/  ISETP.NE.AND P2, PT, R11, RZ, PT ;  /* 0x000000ff0b00720c */ /* 0x000fe40003f45270 */
[----:B------:R-:W-:Y:S01]  /*1200*/  LOP3.LUT R9, R6, 0x7fffff, RZ, 0xc0, !PT ;  /* 0x007fffff06097812 */ /* 0x000fe200078ec0ff */
[----:B------:R-:W-:Y:S01]  /*1210*/  FFMA.RP R6, R15, R13, R14 ;  /* 0x0000000d0f067223 */ /* 0x000fe2000000800e */
[----:B------:R-:W-:Y:S02]  /*1220*/  ISETP.NE.AND P1, PT, R11, RZ, PT ;  /* 0x000000ff0b00720c */ /* 0x000fe40003f25270 */
[----:B------:R-:W-:Y:S02]  /*1230*/  LOP3.LUT R9, R9, 0x800000, RZ, 0xfc, !PT ;  /* 0x0080000009097812 */ /* 0x000fe400078efcff */
[----:B------:R-:W-:-:S02]  /*1240*/  IADD3 R11, PT, PT, -R11, RZ, RZ ;  /* 0x000000ff0b0b7210 */ /* 0x000fc40007ffe1ff */
[----:B------:R-:W-:Y:S02]  /*1250*/  SHF.L.U32 R10, R9, R10, RZ ;  /* 0x0000000a090a7219 */ /* 0x000fe400000006ff */
[----:B------:R-:W-:Y:S02]  /*1260*/  FSETP.NEU.FTZ.AND P0, PT, R6, R7, PT ;  /* 0x000000070600720b */ /* 0x000fe40003f1d000 */
[----:B------:R-:W-:Y:S02]  /*1270*/  SEL R6, R11, RZ, P2 ;  /* 0x000000ff0b067207 */ /* 0x000fe40001000000 */
[----:B------:R-:W-:Y:S02]  /*1280*/  ISETP.NE.AND P1, PT, R10, RZ, P1 ;  /* 0x000000ff0a00720c */ /* 0x000fe40000f25270 */
[----:B------:R-:W-:Y:S02]  /*1290*/  SHF.R.U32.HI R6, RZ, R6, R9 ;  /* 0x00000006ff067219 */ /* 0x000fe40000011609 */
[----:B------:R-:W-:-:S02]  /*12a0*/  PLOP3.LUT P0, PT, P0, P1, PT, 0xf8, 0x8f ;  /* 0x00000000008f781c */ /* 0x000fc40000703f70 */
[----:B------:R-:W-:Y:S02]  /*12b0*/  SHF.R.U32.HI R10, RZ, 0x1, R6 ;  /* 0x00000001ff0a7819 */ /* 0x000fe40000011606 */
[----:B------:R-:W-:-:S04]  /*12c0*/  SEL R7, RZ, 0x1, !P0 ;  /* 0x00000001ff077807 */ /* 0x000fc80004000000 */
[----:B------:R-:W-:-:S04]  /*12d0*/  LOP3.LUT R7, R7, 0x1, R10, 0xf8, !PT ;  /* 0x0000000107077812 */ /* 0x000fc800078ef80a */
[----:B------:R-:W-:-:S04]  /*12e0*/  LOP3.LUT R7, R7, R6, RZ, 0xc0, !PT ;  /* 0x0000000607077212 */ /* 0x000fc800078ec0ff */
[----:B------:R-:W-:-:S04]  /*12f0*/  IADD3 R10, PT, PT, R10, R7, RZ ;  /* 0x000000070a0a7210 */ /* 0x000fc80007ffe0ff */
[----:B------:R-:W-:Y:S01]  /*1300*/  LOP3.LUT R5, R10, R5, RZ, 0xfc, !PT ;  /* 0x000000050a057212 */ /* 0x000fe200078efcff */
[----:B------:R-:W-:Y:S06]  /*1310*/  BRA `(.L_x_26) ;  /* 0x0000000000107947 */ /* 0x000fec0003800000 */
.L_x_25:
[----:B------:R-:W-:-:S04]  /*1320*/  LOP3.LUT R5, R5, 0x80000000, RZ, 0xc0, !PT ;  /* 0x8000000005057812 */ /* 0x000fc800078ec0ff */
[----:B------:R-:W-:Y:S01]  /*1330*/  LOP3.LUT R5, R5, 0x7f800000, RZ, 0xfc, !PT ;  /* 0x7f80000005057812 */ /* 0x000fe200078efcff */
[----:B------:R-:W-:Y:S06]  /*1340*/  BRA `(.L_x_26) ;  /* 0x0000000000047947 */ /* 0x000fec0003800000 */
.L_x_24:
[----:B------:R-:W-:-:S07]  /*1350*/  LEA R5, R10, R5, 0x17 ;  /* 0x000000050a057211 */ /* 0x000fce00078eb8ff */
.L_x_26:
[----:B------:R-:W-:Y:S05]  /*1360*/  BSYNC.RECONVERGENT B3 ;  /* 0x0000000000037941 */ /* 0x000fea0003800200 */
.L_x_23:
[----:B------:R-:W-:Y:S05]  /*1370*/  BRA `(.L_x_27) ;  /* 0x0000000000207947 */ /* 0x000fea0003800000 */
.L_x_22:
[----:B------:R-:W-:-:S04]  /*1380*/  LOP3.LUT R5, R10, 0x80000000, R5, 0x48, !PT ;  /* 0x800000000a057812 */ /* 0x000fc800078e4805 */
[----:B------:R-:W-:Y:S01]  /*1390*/  LOP3.LUT R5, R5, 0x7f800000, RZ, 0xfc, !PT ;  /* 0x7f80000005057812 */ /* 0x000fe200078efcff */
[----:B------:R-:W-:Y:S06]  /*13a0*/  BRA `(.L_x_27) ;  /* 0x0000000000147947 */ /* 0x000fec0003800000 */
.L_x_21:
[----:B------:R-:W-:Y:S01]  /*13b0*/  LOP3.LUT R5, R10, 0x80000000, R5, 0x48, !PT ;  /* 0x800000000a057812 */ /* 0x000fe200078e4805 */
[----:B------:R-:W-:Y:S06]  /*13c0*/  BRA `(.L_x_27) ;  /* 0x00000000000c7947 */ /* 0x000fec0003800000 */
.L_x_20:
[----:B------:R-:W0:Y:S01]  /*13d0*/  MUFU.RSQ R5, -QNAN ;  /* 0xffc0000000057908 */ /* 0x000e220000001400 */
[----:B------:R-:W-:Y:S05]  /*13e0*/  BRA `(.L_x_27) ;  /* 0x0000000000047947 */ /* 0x000fea0003800000 */
.L_x_19:
[----:B------:R-:W-:-:S07]  /*13f0*/  FADD.FTZ R5, R5, R6 ;  /* 0x0000000605057221 */ /* 0x000fce0000010000 */
.L_x_27:
[----:B------:R-:W-:Y:S05]  /*1400*/  BSYNC.RECONVERGENT B2 ;  /* 0x0000000000027941 */ /* 0x000fea0003800200 */
.L_x_17:
[----:B------:R-:W-:-:S04]  /*1410*/  HFMA2 R9, -RZ, RZ, 0, 0 ;  /* 0x00000000ff097431 */ /* 0x000fc800000001ff */
[----:B0-----:R-:W-:Y:S05]  /*1420*/  RET.REL.NODEC R8 `(_Z8affinityPfS_iifiiiS_Pi) ;  /* 0xffffffe808f47950 */ /* 0x001fea0003c3ffff */
.L_x_28:
        /* <DEDUP_REMOVED lines=13> */
.L_x_31:


//--------------------- .text._Z7neighbsPfS_S_iiiiiii --------------------------
	.section	.text._Z7neighbsPfS_S_iiiiiii,"ax",@progbits
	.align	128
        .global         _Z7neighbsPfS_S_iiiiiii
        .type           _Z7neighbsPfS_S_iiiiiii,@function
        .size           _Z7neighbsPfS_S_iiiiiii,(.L_x_34 - _Z7neighbsPfS_S_iiiiiii)
        .other          _Z7neighbsPfS_S_iiiiiii,@"STO_CUDA_ENTRY STV_DEFAULT"
_Z7neighbsPfS_S_iiiiiii:
.text._Z7neighbsPfS_S_iiiiiii:
[----:B------:R-:W-:Y:S01]  /*0000*/  LDC R1, c[0x0][0x37c] ;  /* 0x0000df00ff017b82 */ /* 0x000fe20000000800 */
[----:B------:R-:W0:Y:S07]  /*0010*/  S2R R0, SR_TID.X ;  /* 0x0000000000007919 */ /* 0x000e2e0000002100 */
[----:B------:R-:W1:Y:S01]  /*0020*/  LDC.64 R2, c[0x0][0x3a8] ;  /* 0x0000ea00ff027b82 */ /* 0x000e620000000a00 */
[----:B------:R-:W2:Y:S07]  /*0030*/  LDCU.64 UR6, c[0x0][0x398] ;  /* 0x00007300ff0677ac */ /* 0x000eae0008000a00 */
[----:B------:R-:W0:Y:S08]  /*0040*/  S2UR UR4, SR_CTAID.X ;  /* 0x00000000000479c3 */ /* 0x000e300000002500 */
[----:B------:R-:W0:Y:S01]  /*0050*/  LDC R5, c[0x0][0x360] ;  /* 0x0000d800ff057b82 */ /* 0x000e220000000800 */
[----:B--2---:R-:W-:Y:S01]  /*0060*/  IADD3 R4, PT, PT, RZ, -UR6, RZ ;  /* 0x80000006ff047c10 */ /* 0x004fe2000fffe0ff */
[----:B------:R-:W-:-:S03]  /*0070*/  IMAD R7, RZ, RZ, -UR7 ;  /* 0x80000007ff077e24 */ /* 0x000fc6000f8e02ff */
[----:B-1----:R-:W-:Y:S01]  /*0080*/  LEA R3, R4, R3, 0x1 ;  /* 0x0000000304037211 */ /* 0x002fe200078e08ff */
[----:B------:R-:W-:Y:S02]  /*0090*/  IMAD R4, R7, 0x2, R2 ;  /* 0x0000000207047824 */ /* 0x000fe400078e0202 */
[----:B0-----:R-:W-:Y:S02]  /*00a0*/  IMAD R0, R5, UR4, R0 ;  /* 0x0000000405007c24 */ /* 0x001fe4000f8e0200 */
[----:B------:R-:W-:-:S05]  /*00b0*/  IMAD R5, R3, R4, RZ ;  /* 0x0000000403057224 */ /* 0x000fca00078e02ff */
[----:B------:R-:W-:-:S13]  /*00c0*/  ISETP.GE.AND P0, PT, R0, R5, PT ;  /* 0x000000050000720c */ /* 0x000fda0003f06270 */
[----:B------:R-:W-:Y:S05]  /*00d0*/  @P0 EXIT ;  /* 0x000000000000094d */ /* 0x000fea0003800000 */
[-C--:B------:R-:W-:Y:S01]  /*00e0*/  IABS R7, R3.reuse ;  /* 0x0000000300077213 */ /* 0x080fe20000000000 */
[----:B------:R-:W0:Y:S01]  /*00f0*/  S2UR UR4, SR_CTAID.Y ;  /* 0x00000000000479c3 */ /* 0x000e220000002600 */
[----:B------:R-:W-:Y:S01]  /*0100*/  IABS R10, R0 ;  /* 0x00000000000a7213 */ /* 0x000fe20000000000 */
[----:B------:R-:W1:Y:S01]  /*0110*/  LDCU.64 UR6, c[0x0][0x358] ;  /* 0x00006b00ff0677ac */ /* 0x000e620008000a00 */
[----:B------:R-:W2:Y:S01]  /*0120*/  I2F.RP R6, R7 ;  /* 0x0000000700067306 */ /* 0x000ea20000209400 */
[----:B------:R-:W-:-:S07]  /*0130*/  IABS R11, R3 ;  /* 0x00000003000b7213 */ /* 0x000fce0000000000 */
[----:B--2---:R-:W2:Y:S02]  /*0140*/  MUFU.RCP R6, R6 ;  /* 0x0000000600067308 */ /* 0x004ea40000001000 */
[----:B--2---:R-:W-:Y:S01]  /*0150*/  IADD3 R4, PT, PT, R6, 0xffffffe, RZ ;  /* 0x0ffffffe06047810 */ /* 0x004fe20007ffe0ff */
[----:B------:R-:W-:-:S05]  /*0160*/  IMAD.MOV R6, RZ, RZ, -R11 ;  /* 0x000000ffff067224 */ /* 0x000fca00078e0a0b */
[----:B------:R2:W3:Y:S02]  /*0170*/  F2I.FTZ.U32.TRUNC.NTZ R5, R4 ;  /* 0x0000000400057305 */ /* 0x0004e4000021f000 */
[----:B--2---:R-:W-:Y:S02]  /*0180*/  HFMA2 R4, -RZ, RZ, 0, 0 ;  /* 0x00000000ff047431 */ /* 0x004fe400000001ff */
[----:B---3--:R-:W-:-:S04]  /*0190*/  IMAD.MOV R8, RZ, RZ, -R5 ;  /* 0x000000ffff087224 */ /* 0x008fc800078e0a05 */
[----:B------:R-:W-:Y:S01]  /*01a0*/  IMAD R9, R8, R7, RZ ;  /* 0x0000000708097224 */ /* 0x000fe200078e02ff */
[----:B------:R-:W-:Y:S02]  /*01b0*/  MOV R8, R10 ;  /* 0x0000000a00087202 */ /* 0x000fe40000000f00 */
[----:B------:R-:W0:Y:S01]  /*01c0*/  S2R R10, SR_CTAID.Z ;  /* 0x00000000000a7919 */ /* 0x000e220000002700 */
[----:B------:R-:W-:Y:S02]  /*01d0*/  IMAD.HI.U32 R5, R5, R9, R4 ;  /* 0x0000000905057227 */ /* 0x000fe400078e0004 */
[----:B------:R-:W0:Y:S04]  /*01e0*/  LDC R9, c[0x0][0x3b0] ;  /* 0x0000ec00ff097b82 */ /* 0x000e280000000800 */
[----:B------:R-:W-:-:S04]  /*01f0*/  IMAD.HI.U32 R5, R5, R8, RZ ;  /* 0x0000000805057227 */ /* 0x000fc800078e00ff */
[----:B------:R-:W-:-:S05]  /*0200*/  IMAD R4, R5, R6, R8 ;  /* 0x0000000605047224 */ /* 0x000fca00078e0208 */
[----:B------:R-:W-:-:S13]  /*0210*/  ISETP.GT.U32.AND P2, PT, R7, R4, PT ;  /* 0x000000040700720c */ /* 0x000fda0003f44070 */
[-C--:B------:R-:W-:Y:S02]  /*0220*/  @!P2 IADD3 R4, PT, PT, R4, -R7.reuse, RZ ;  /* 0x800000070404a210 */ /* 0x080fe40007ffe0ff */
[----:B------:R-:W-:Y:S01]  /*0230*/  @!P2 IADD3 R5, PT, PT, R5, 0x1, RZ ;  /* 0x000000010505a810 */ /* 0x000fe20007ffe0ff */
[----:B0-----:R-:W-:Y:S01]  /*0240*/  IMAD R9, R9, UR4, R10 ;  /* 0x0000000409097c24 */ /* 0x001fe2000f8e020a */
[----:B------:R-:W-:Y:S02]  /*0250*/  ISETP.GE.U32.AND P0, PT, R4, R7, PT ;  /* 0x000000070400720c */ /* 0x000fe40003f06070 */
[----:B------:R-:W-:Y:S01]  /*0260*/  LOP3.LUT R4, R0, R3, RZ, 0x3c, !PT ;  /* 0x0000000300047212 */ /* 0x000fe200078e3cff */
[----:B------:R-:W0:Y:S01]  /*0270*/  LDC.64 R6, c[0x0][0x390] ;  /* 0x0000e400ff067b82 */ /* 0x000e220000000a00 */
[----:B------:R-:W-:Y:S02]  /*0280*/  ISETP.NE.AND P2, PT, R3, RZ, PT ;  /* 0x000000ff0300720c */ /* 0x000fe40003f45270 */
[----:B------:R-:W-:-:S07]  /*0290*/  ISETP.GE.AND P1, PT, R4, RZ, PT ;  /* 0x000000ff0400720c */ /* 0x000fce0003f26270 */
[----:B------:R-:W-:-:S05]  /*02a0*/  @P0 VIADD R5, R5, 0x1 ;  /* 0x0000000105050836 */ /* 0x000fca0000000000 */
[----:B------:R-:W-:Y:S02]  /*02b0*/  MOV R8, R5 ;  /* 0x0000000500087202 */ /* 0x000fe40000000f00 */
[----:B------:R-:W2:Y:S02]  /*02c0*/  LDC.64 R4, c[0x0][0x380] ;  /* 0x0000e000ff047b82 */ /* 0x000ea40000000a00 */
[----:B------:R-:W-:Y:S02]  /*02d0*/  @!P1 IADD3 R8, PT, PT, -R8, RZ, RZ ;  /* 0x000000ff08089210 */ /* 0x000fe40007ffe1ff */
[----:B------:R-:W-:-:S05]  /*02e0*/  @!P2 LOP3.LUT R8, RZ, R3, RZ, 0x33, !PT ;  /* 0x00000003ff08a212 */ /* 0x000fca00078e33ff */
[----:B------:R-:W-:Y:S01]  /*02f0*/  IMAD.MOV R11, RZ, RZ, -R8 ;  /* 0x000000ffff0b7224 */ /* 0x000fe200078e0a08 */
[----:B------:R-:W-:Y:S01]  /*0300*/  IADD3 R8, PT, PT, R8, UR4, RZ ;  /* 0x0000000408087c10 */ /* 0x000fe2000fffe0ff */
[----:B------:R-:W3:Y:S02]  /*0310*/  LDCU UR4, c[0x0][0x3a4] ;  /* 0x00007480ff0477ac */ /* 0x000ee40008000800 */
[----:B------:R-:W-:-:S05]  /*0320*/  IMAD R3, R3, R11, R0 ;  /* 0x0000000b03037224 */ /* 0x000fca00078e0200 */
[----:B------:R-:W-:-:S05]  /*0330*/  IADD3 R3, PT, PT, R3, R10, RZ ;  /* 0x0000000a03037210 */ /* 0x000fca0007ffe0ff */
[----:B------:R-:W-:Y:S02]  /*0340*/  IMAD R11, R3, R2, R8 ;  /* 0x00000002030b7224 */ /* 0x000fe400078e0208 */
[----:B0-----:R-:W-:Y:S02]  /*0350*/  IMAD.WIDE R2, R9, 0x4, R6 ;  /* 0x0000000409027825 */ /* 0x001fe400078e0206 */
[----:B------:R-:W0:Y:S02]  /*0360*/  LDC.64 R6, c[0x0][0x388] ;  /* 0x0000e200ff067b82 */ /* 0x000e240000000a00 */
[----:B--2---:R-:W-:Y:S02]  /*0370*/  IMAD.WIDE R4, R11, 0x4, R4 ;  /* 0x000000040b047825 */ /* 0x004fe400078e0204 */
[----:B-1----:R-:W2:Y:S04]  /*0380*/  LDG.E R3, desc[UR6][R2.64] ;  /* 0x0000000602037981 */ /* 0x002ea8000c1e1900 */
[----:B------:R-:W2:Y:S01]  /*0390*/  LDG.E R4, desc[UR6][R4.64] ;  /* 0x0000000604047981 */ /* 0x000ea2000c1e1900 */
[----:B---3--:R-:W-:-:S04]  /*03a0*/  IMAD R9, R0, UR4, R9 ;  /* 0x0000000400097c24 */ /* 0x008fc8000f8e0209 */
[----:B0-----:R-:W-:-:S04]  /*03b0*/  IMAD.WIDE R6, R9, 0x4, R6 ;  /* 0x0000000409067825 */ /* 0x001fc800078e0206 */
[----:B--2---:R-:W-:-:S05]  /*03c0*/  FMUL R9, R4, R3 ;  /* 0x0000000304097220 */ /* 0x004fca0000400000 */
[----:B------:R-:W-:Y:S01]  /*03d0*/  STG.E desc[UR6][R6.64], R9 ;  /* 0x0000000906007986 */ /* 0x000fe2000c101906 */
[----:B------:R-:W-:Y:S05]  /*03e0*/  EXIT ;  /* 0x000000000000794d */ /* 0x000fea0003800000 */
.L_x_29:
        /* <DEDUP_REMOVED lines=9> */
.L_x_34:


//--------------------- .nv.shared.reserved.0     --------------------------
	.section	.nv.shared.reserved.0,"aw",@nobits
	.weak		__nv_reservedSMEM_offset_0_alias
	.size		__nv_reservedSMEM_offset_0_alias, 0, 64
	.other		__nv_reservedSMEM_offset_0_alias,@"STO_CUDA_RESERVED_SHARED STV_DEFAULT"
__nv_reservedSMEM_offset_0_alias:
	.zero		0
	.zero		64


//--------------------- .nv.shared._Z8affinityPfS_iifiiiS_Pi --------------------------
	.section	.nv.shared._Z8affinityPfS_iifiiiS_Pi,"aw",@nobits
	.sectionflags	@""
	.align	4
.nv.shared._Z8affinityPfS_iifiiiS_Pi:
	.zero		3072


//--------------------- .nv.constant0._Z8newimagePfS_ii --------------------------
	.section	.nv.constant0._Z8newimagePfS_ii,"a",@progbits
	.sectionflags	@""
	.align	4
.nv.constant0._Z8newimagePfS_ii:
	.zero		920


//--------------------- .nv.constant0._Z8affinityPfS_iifiiiS_Pi --------------------------
	.section	.nv.constant0._Z8affinityPfS_iifiiiS_Pi,"a",@progbits
	.sectionflags	@""
	.align	4
.nv.constant0._Z8affinityPfS_iifiiiS_Pi:
	.zero		952


//--------------------- .nv.constant0._Z7neighbsPfS_S_iiiiiii --------------------------
	.section	.nv.constant0._Z7neighbsPfS_S_iiiiiii,"a",@progbits
	.sectionflags	@""
	.align	4
.nv.constant0._Z7neighbsPfS_S_iiiiiii:
	.zero		948


//--------------------- SYMBOLS --------------------------

	.type		.nv.reservedSmem.offset0,@object
	.size		.nv.reservedSmem.offset0,0x4
	.type		.nv.reservedSmem.cap,@object
	.size		.nv.reservedSmem.cap,0x4
